//
// Generated by NVIDIA NVVM Compiler
//
// Compiler Build ID: CL-36424714
// Cuda compilation tools, release 13.0, V13.0.88
// Based on NVVM 20.0.0
//

.version 9.0
.target sm_100
.address_size 64

	// .globl	_Z17matrix_mul_strait9GPUMatrixS_S_
// _ZZ17matrix_mul_shared9GPUMatrixS_S_E14mat0_submatrix has been demoted
// _ZZ17matrix_mul_shared9GPUMatrixS_S_E14mat1_submatrix has been demoted

.visible .entry _Z17matrix_mul_strait9GPUMatrixS_S_(
	.param .align 8 .b8 _Z17matrix_mul_strait9GPUMatrixS_S__param_0[32],
	.param .align 8 .b8 _Z17matrix_mul_strait9GPUMatrixS_S__param_1[32],
	.param .align 8 .b8 _Z17matrix_mul_strait9GPUMatrixS_S__param_2[32]
)
{
	.reg .pred 	%p<10>;
	.reg .b32 	%r<9>;
	.reg .b32 	%f<112>;
	.reg .b64 	%rd<145>;

	ld.param.u64 	%rd39, [_Z17matrix_mul_strait9GPUMatrixS_S__param_2+24];
	ld.param.u64 	%rd38, [_Z17matrix_mul_strait9GPUMatrixS_S__param_2+16];
	ld.param.u64 	%rd35, [_Z17matrix_mul_strait9GPUMatrixS_S__param_1+24];
	ld.param.u64 	%rd34, [_Z17matrix_mul_strait9GPUMatrixS_S__param_1+16];
	ld.param.u64 	%rd31, [_Z17matrix_mul_strait9GPUMatrixS_S__param_0+24];
	ld.param.u64 	%rd30, [_Z17matrix_mul_strait9GPUMatrixS_S__param_0+16];
	ld.param.u64 	%rd29, [_Z17matrix_mul_strait9GPUMatrixS_S__param_0+8];
	mov.u32 	%r3, %ntid.x;
	mov.u32 	%r4, %ctaid.x;
	mov.u32 	%r5, %tid.x;
	mad.lo.s32 	%r1, %r3, %r4, %r5;
	mov.u32 	%r6, %ntid.y;
	mov.u32 	%r7, %ctaid.y;
	mov.u32 	%r8, %tid.y;
	mad.lo.s32 	%r2, %r6, %r7, %r8;
	setp.eq.s64 	%p1, %rd29, 0;
	mov.f32 	%f111, 0f00000000;
	@%p1 bra 	$L__BB0_12;
	cvta.to.global.u64 	%rd41, %rd35;
	cvta.to.global.u64 	%rd3, %rd31;
	cvt.s64.s32 	%rd42, %r1;
	mul.lo.s64 	%rd4, %rd30, %rd42;
	mul.wide.u32 	%rd43, %r2, 4;
	add.s64 	%rd5, %rd41, %rd43;
	and.b64  	%rd6, %rd29, 15;
	setp.lt.u64 	%p2, %rd29, 16;
	mov.f32 	%f111, 0f00000000;
	mov.b64 	%rd141, 0;
	@%p2 bra 	$L__BB0_4;
	and.b64  	%rd141, %rd29, -16;
	shl.b64 	%rd8, %rd34, 4;
	add.s64 	%rd44, %rd4, %rd3;
	add.s64 	%rd137, %rd44, 32;
	mov.f32 	%f111, 0f00000000;
	mov.u64 	%rd138, %rd5;
	mov.u64 	%rd139, %rd141;
$L__BB0_3:
	.pragma "nounroll";
	ld.global.f32 	%f18, [%rd137+-32];
	ld.global.f32 	%f19, [%rd138];
	fma.rn.f32 	%f20, %f18, %f19, %f111;
	ld.global.f32 	%f21, [%rd137+-28];
	add.s64 	%rd45, %rd138, %rd34;
	ld.global.f32 	%f22, [%rd45];
	fma.rn.f32 	%f23, %f21, %f22, %f20;
	ld.global.f32 	%f24, [%rd137+-24];
	add.s64 	%rd46, %rd45, %rd34;
	ld.global.f32 	%f25, [%rd46];
	fma.rn.f32 	%f26, %f24, %f25, %f23;
	ld.global.f32 	%f27, [%rd137+-20];
	add.s64 	%rd47, %rd46, %rd34;
	ld.global.f32 	%f28, [%rd47];
	fma.rn.f32 	%f29, %f27, %f28, %f26;
	ld.global.f32 	%f30, [%rd137+-16];
	add.s64 	%rd48, %rd47, %rd34;
	ld.global.f32 	%f31, [%rd48];
	fma.rn.f32 	%f32, %f30, %f31, %f29;
	ld.global.f32 	%f33, [%rd137+-12];
	add.s64 	%rd49, %rd48, %rd34;
	ld.global.f32 	%f34, [%rd49];
	fma.rn.f32 	%f35, %f33, %f34, %f32;
	ld.global.f32 	%f36, [%rd137+-8];
	add.s64 	%rd50, %rd49, %rd34;
	ld.global.f32 	%f37, [%rd50];
	fma.rn.f32 	%f38, %f36, %f37, %f35;
	ld.global.f32 	%f39, [%rd137+-4];
	add.s64 	%rd51, %rd50, %rd34;
	ld.global.f32 	%f40, [%rd51];
	fma.rn.f32 	%f41, %f39, %f40, %f38;
	ld.global.f32 	%f42, [%rd137];
	add.s64 	%rd52, %rd51, %rd34;
	ld.global.f32 	%f43, [%rd52];
	fma.rn.f32 	%f44, %f42, %f43, %f41;
	ld.global.f32 	%f45, [%rd137+4];
	add.s64 	%rd53, %rd52, %rd34;
	ld.global.f32 	%f46, [%rd53];
	fma.rn.f32 	%f47, %f45, %f46, %f44;
	ld.global.f32 	%f48, [%rd137+8];
	add.s64 	%rd54, %rd53, %rd34;
	ld.global.f32 	%f49, [%rd54];
	fma.rn.f32 	%f50, %f48, %f49, %f47;
	ld.global.f32 	%f51, [%rd137+12];
	add.s64 	%rd55, %rd54, %rd34;
	ld.global.f32 	%f52, [%rd55];
	fma.rn.f32 	%f53, %f51, %f52, %f50;
	ld.global.f32 	%f54, [%rd137+16];
	add.s64 	%rd56, %rd55, %rd34;
	ld.global.f32 	%f55, [%rd56];
	fma.rn.f32 	%f56, %f54, %f55, %f53;
	ld.global.f32 	%f57, [%rd137+20];
	add.s64 	%rd57, %rd56, %rd34;
	ld.global.f32 	%f58, [%rd57];
	fma.rn.f32 	%f59, %f57, %f58, %f56;
	ld.global.f32 	%f60, [%rd137+24];
	add.s64 	%rd58, %rd57, %rd34;
	ld.global.f32 	%f61, [%rd58];
	fma.rn.f32 	%f62, %f60, %f61, %f59;
	ld.global.f32 	%f63, [%rd137+28];
	add.s64 	%rd59, %rd58, %rd34;
	ld.global.f32 	%f64, [%rd59];
	fma.rn.f32 	%f111, %f63, %f64, %f62;
	add.s64 	%rd139, %rd139, -16;
	add.s64 	%rd138, %rd138, %rd8;
	add.s64 	%rd137, %rd137, 64;
	setp.ne.s64 	%p3, %rd139, 0;
	@%p3 bra 	$L__BB0_3;
$L__BB0_4:
	setp.eq.s64 	%p4, %rd6, 0;
	@%p4 bra 	$L__BB0_12;
	add.s64 	%rd17, %rd3, %rd4;
	and.b64  	%rd18, %rd29, 7;
	setp.lt.u64 	%p5, %rd6, 8;
	@%p5 bra 	$L__BB0_7;
	shl.b64 	%rd60, %rd141, 2;
	add.s64 	%rd61, %rd17, %rd60;
	ld.global.f32 	%f66, [%rd61];
	mad.lo.s64 	%rd62, %rd141, %rd34, %rd5;
	ld.global.f32 	%f67, [%rd62];
	fma.rn.f32 	%f68, %f66, %f67, %f111;
	add.s64 	%rd63, %rd141, 1;
	and.b64  	%rd64, %rd63, 4294967295;
	shl.b64 	%rd65, %rd63, 2;
	and.b64  	%rd66, %rd65, 17179869180;
	add.s64 	%rd67, %rd17, %rd66;
	ld.global.f32 	%f69, [%rd67];
	mad.lo.s64 	%rd68, %rd64, %rd34, %rd5;
	ld.global.f32 	%f70, [%rd68];
	fma.rn.f32 	%f71, %f69, %f70, %f68;
	add.s64 	%rd69, %rd141, 2;
	and.b64  	%rd70, %rd69, 4294967295;
	shl.b64 	%rd71, %rd69, 2;
	and.b64  	%rd72, %rd71, 17179869180;
	add.s64 	%rd73, %rd17, %rd72;
	ld.global.f32 	%f72, [%rd73];
	mad.lo.s64 	%rd74, %rd70, %rd34, %rd5;
	ld.global.f32 	%f73, [%rd74];
	fma.rn.f32 	%f74, %f72, %f73, %f71;
	add.s64 	%rd75, %rd141, 3;
	and.b64  	%rd76, %rd75, 4294967295;
	shl.b64 	%rd77, %rd75, 2;
	and.b64  	%rd78, %rd77, 17179869180;
	add.s64 	%rd79, %rd17, %rd78;
	ld.global.f32 	%f75, [%rd79];
	mad.lo.s64 	%rd80, %rd76, %rd34, %rd5;
	ld.global.f32 	%f76, [%rd80];
	fma.rn.f32 	%f77, %f75, %f76, %f74;
	add.s64 	%rd81, %rd141, 4;
	and.b64  	%rd82, %rd81, 4294967295;
	shl.b64 	%rd83, %rd81, 2;
	and.b64  	%rd84, %rd83, 17179869180;
	add.s64 	%rd85, %rd17, %rd84;
	ld.global.f32 	%f78, [%rd85];
	mad.lo.s64 	%rd86, %rd82, %rd34, %rd5;
	ld.global.f32 	%f79, [%rd86];
	fma.rn.f32 	%f80, %f78, %f79, %f77;
	add.s64 	%rd87, %rd141, 5;
	and.b64  	%rd88, %rd87, 4294967295;
	shl.b64 	%rd89, %rd87, 2;
	and.b64  	%rd90, %rd89, 17179869180;
	add.s64 	%rd91, %rd17, %rd90;
	ld.global.f32 	%f81, [%rd91];
	mad.lo.s64 	%rd92, %rd88, %rd34, %rd5;
	ld.global.f32 	%f82, [%rd92];
	fma.rn.f32 	%f83, %f81, %f82, %f80;
	add.s64 	%rd93, %rd141, 6;
	and.b64  	%rd94, %rd93, 4294967295;
	shl.b64 	%rd95, %rd93, 2;
	and.b64  	%rd96, %rd95, 17179869180;
	add.s64 	%rd97, %rd17, %rd96;
	ld.global.f32 	%f84, [%rd97];
	mad.lo.s64 	%rd98, %rd94, %rd34, %rd5;
	ld.global.f32 	%f85, [%rd98];
	fma.rn.f32 	%f86, %f84, %f85, %f83;
	add.s64 	%rd99, %rd141, 7;
	and.b64  	%rd100, %rd99, 4294967295;
	shl.b64 	%rd101, %rd99, 2;
	and.b64  	%rd102, %rd101, 17179869180;
	add.s64 	%rd103, %rd17, %rd102;
	ld.global.f32 	%f87, [%rd103];
	mad.lo.s64 	%rd104, %rd100, %rd34, %rd5;
	ld.global.f32 	%f88, [%rd104];
	fma.rn.f32 	%f111, %f87, %f88, %f86;
	add.s64 	%rd105, %rd141, 8;
	and.b64  	%rd141, %rd105, 4294967295;
$L__BB0_7:
	setp.eq.s64 	%p6, %rd18, 0;
	@%p6 bra 	$L__BB0_12;
	and.b64  	%rd143, %rd29, 3;
	setp.lt.u64 	%p7, %rd18, 4;
	@%p7 bra 	$L__BB0_10;
	shl.b64 	%rd106, %rd141, 2;
	add.s64 	%rd107, %rd17, %rd106;
	ld.global.f32 	%f90, [%rd107];
	mad.lo.s64 	%rd108, %rd141, %rd34, %rd5;
	ld.global.f32 	%f91, [%rd108];
	fma.rn.f32 	%f92, %f90, %f91, %f111;
	add.s64 	%rd109, %rd141, 1;
	and.b64  	%rd110, %rd109, 4294967295;
	shl.b64 	%rd111, %rd109, 2;
	and.b64  	%rd112, %rd111, 17179869180;
	add.s64 	%rd113, %rd17, %rd112;
	ld.global.f32 	%f93, [%rd113];
	mad.lo.s64 	%rd114, %rd110, %rd34, %rd5;
	ld.global.f32 	%f94, [%rd114];
	fma.rn.f32 	%f95, %f93, %f94, %f92;
	add.s64 	%rd115, %rd141, 2;
	and.b64  	%rd116, %rd115, 4294967295;
	shl.b64 	%rd117, %rd115, 2;
	and.b64  	%rd118, %rd117, 17179869180;
	add.s64 	%rd119, %rd17, %rd118;
	ld.global.f32 	%f96, [%rd119];
	mad.lo.s64 	%rd120, %rd116, %rd34, %rd5;
	ld.global.f32 	%f97, [%rd120];
	fma.rn.f32 	%f98, %f96, %f97, %f95;
	add.s64 	%rd121, %rd141, 3;
	and.b64  	%rd122, %rd121, 4294967295;
	shl.b64 	%rd123, %rd121, 2;
	and.b64  	%rd124, %rd123, 17179869180;
	add.s64 	%rd125, %rd17, %rd124;
	ld.global.f32 	%f99, [%rd125];
	mad.lo.s64 	%rd126, %rd122, %rd34, %rd5;
	ld.global.f32 	%f100, [%rd126];
	fma.rn.f32 	%f111, %f99, %f100, %f98;
	add.s64 	%rd127, %rd141, 4;
	and.b64  	%rd141, %rd127, 4294967295;
$L__BB0_10:
	setp.eq.s64 	%p8, %rd143, 0;
	@%p8 bra 	$L__BB0_12;
$L__BB0_11:
	.pragma "nounroll";
	shl.b64 	%rd128, %rd141, 2;
	add.s64 	%rd129, %rd17, %rd128;
	ld.global.f32 	%f101, [%rd129];
	mad.lo.s64 	%rd130, %rd141, %rd34, %rd5;
	ld.global.f32 	%f102, [%rd130];
	fma.rn.f32 	%f111, %f101, %f102, %f111;
	add.s64 	%rd131, %rd141, 1;
	and.b64  	%rd141, %rd131, 4294967295;
	add.s64 	%rd143, %rd143, -1;
	setp.ne.s64 	%p9, %rd143, 0;
	@%p9 bra 	$L__BB0_11;
$L__BB0_12:
	cvta.to.global.u64 	%rd132, %rd39;
	cvt.s64.s32 	%rd133, %r1;
	mad.lo.s64 	%rd134, %rd38, %rd133, %rd132;
	mul.wide.u32 	%rd135, %r2, 4;
	add.s64 	%rd136, %rd134, %rd135;
	st.global.f32 	[%rd136], %f111;
	ret;

}
	// .globl	_Z17matrix_mul_shared9GPUMatrixS_S_
.visible .entry _Z17matrix_mul_shared9GPUMatrixS_S_(
	.param .align 8 .b8 _Z17matrix_mul_shared9GPUMatrixS_S__param_0[32],
	.param .align 8 .b8 _Z17matrix_mul_shared9GPUMatrixS_S__param_1[32],
	.param .align 8 .b8 _Z17matrix_mul_shared9GPUMatrixS_S__param_2[32]
)
{
	.reg .pred 	%p<7>;
	.reg .b32 	%r<51>;
	.reg .b32 	%f<163>;
	.reg .b64 	%rd<44>;
	// demoted variable
	.shared .align 4 .b8 _ZZ17matrix_mul_shared9GPUMatrixS_S_E14mat0_submatrix[1024];
	// demoted variable
	.shared .align 4 .b8 _ZZ17matrix_mul_shared9GPUMatrixS_S_E14mat1_submatrix[1024];
	ld.param.u64 	%rd18, [_Z17matrix_mul_shared9GPUMatrixS_S__param_2+24];
	ld.param.u64 	%rd17, [_Z17matrix_mul_shared9GPUMatrixS_S__param_2+16];
	ld.param.u64 	%rd14, [_Z17matrix_mul_shared9GPUMatrixS_S__param_1+24];
	ld.param.u64 	%rd13, [_Z17matrix_mul_shared9GPUMatrixS_S__param_1+16];
	ld.param.u64 	%rd10, [_Z17matrix_mul_shared9GPUMatrixS_S__param_0+24];
	ld.param.u64 	%rd9, [_Z17matrix_mul_shared9GPUMatrixS_S__param_0+16];
	ld.param.u64 	%rd8, [_Z17matrix_mul_shared9GPUMatrixS_S__param_0+8];
	mov.u32 	%r18, %ntid.x;
	mov.u32 	%r19, %ctaid.x;
	mov.u32 	%r20, %ntid.y;
	mov.u32 	%r21, %ctaid.y;
	mov.u32 	%r1, %tid.x;
	mad.lo.s32 	%r2, %r18, %r19, %r1;
	mov.u32 	%r3, %tid.y;
	mad.lo.s32 	%r4, %r20, %r21, %r3;
	cvt.u64.u32 	%rd2, %r20;
	and.b64  	%rd19, %rd8, -4294967296;
	setp.ne.s64 	%p1, %rd19, 0;
	@%p1 bra 	$L__BB1_2;
	cvt.u32.u64 	%r22, %rd2;
	cvt.u32.u64 	%r23, %rd8;
	div.u32 	%r24, %r23, %r22;
	cvt.u64.u32 	%rd43, %r24;
	bra.uni 	$L__BB1_3;
$L__BB1_2:
	div.u64 	%rd43, %rd8, %rd2;
$L__BB1_3:
	cvt.u32.u64 	%r5, %rd43;
	setp.lt.s32 	%p2, %r5, 1;
	mov.f32 	%f162, 0f00000000;
	@%p2 bra 	$L__BB1_10;
	cvta.to.global.u64 	%rd20, %rd10;
	cvt.s64.s32 	%rd21, %r2;
	mad.lo.s64 	%rd6, %rd9, %rd21, %rd20;
	shl.b32 	%r26, %r1, 6;
	mov.u32 	%r27, _ZZ17matrix_mul_shared9GPUMatrixS_S_E14mat0_submatrix;
	add.s32 	%r6, %r27, %r26;
	setp.eq.s32 	%p3, %r5, 1;
	mov.f32 	%f162, 0f00000000;
	mov.b32 	%r50, 0;
	@%p3 bra 	$L__BB1_8;
	and.b32  	%r29, %r5, 2147483646;
	neg.s32 	%r46, %r29;
	mov.f32 	%f162, 0f00000000;
	mov.b32 	%r49, 16;
	mul.wide.u32 	%rd26, %r4, 4;
	mov.u32 	%r47, %r1;
	mov.u32 	%r48, %r3;
$L__BB1_6:
	mul.wide.s32 	%rd22, %r48, 4;
	add.s64 	%rd23, %rd6, %rd22;
	ld.global.f32 	%f11, [%rd23];
	shl.b32 	%r30, %r3, 2;
	add.s32 	%r31, %r6, %r30;
	st.shared.f32 	[%r31], %f11;
	cvt.s64.s32 	%rd24, %r47;
	cvta.to.global.u64 	%rd25, %rd14;
	add.s64 	%rd27, %rd25, %rd26;
	mad.lo.s64 	%rd28, %rd13, %rd24, %rd27;
	ld.global.f32 	%f12, [%rd28];
	shl.b32 	%r32, %r1, 6;
	mov.u32 	%r33, _ZZ17matrix_mul_shared9GPUMatrixS_S_E14mat1_submatrix;
	add.s32 	%r34, %r33, %r30;
	add.s32 	%r35, %r34, %r32;
	st.shared.f32 	[%r35], %f12;
	bar.sync 	0;
	ld.shared.f32 	%f13, [%r6];
	ld.shared.f32 	%f14, [%r34];
	fma.rn.f32 	%f15, %f13, %f14, %f162;
	ld.shared.f32 	%f16, [%r6+4];
	ld.shared.f32 	%f17, [%r34+64];
	fma.rn.f32 	%f18, %f16, %f17, %f15;
	ld.shared.f32 	%f19, [%r6+8];
	ld.shared.f32 	%f20, [%r34+128];
	fma.rn.f32 	%f21, %f19, %f20, %f18;
	ld.shared.f32 	%f22, [%r6+12];
	ld.shared.f32 	%f23, [%r34+192];
	fma.rn.f32 	%f24, %f22, %f23, %f21;
	ld.shared.f32 	%f25, [%r6+16];
	ld.shared.f32 	%f26, [%r34+256];
	fma.rn.f32 	%f27, %f25, %f26, %f24;
	ld.shared.f32 	%f28, [%r6+20];
	ld.shared.f32 	%f29, [%r34+320];
	fma.rn.f32 	%f30, %f28, %f29, %f27;
	ld.shared.f32 	%f31, [%r6+24];
	ld.shared.f32 	%f32, [%r34+384];
	fma.rn.f32 	%f33, %f31, %f32, %f30;
	ld.shared.f32 	%f34, [%r6+28];
	ld.shared.f32 	%f35, [%r34+448];
	fma.rn.f32 	%f36, %f34, %f35, %f33;
	ld.shared.f32 	%f37, [%r6+32];
	ld.shared.f32 	%f38, [%r34+512];
	fma.rn.f32 	%f39, %f37, %f38, %f36;
	ld.shared.f32 	%f40, [%r6+36];
	ld.shared.f32 	%f41, [%r34+576];
	fma.rn.f32 	%f42, %f40, %f41, %f39;
	ld.shared.f32 	%f43, [%r6+40];
	ld.shared.f32 	%f44, [%r34+640];
	fma.rn.f32 	%f45, %f43, %f44, %f42;
	ld.shared.f32 	%f46, [%r6+44];
	ld.shared.f32 	%f47, [%r34+704];
	fma.rn.f32 	%f48, %f46, %f47, %f45;
	ld.shared.f32 	%f49, [%r6+48];
	ld.shared.f32 	%f50, [%r34+768];
	fma.rn.f32 	%f51, %f49, %f50, %f48;
	ld.shared.f32 	%f52, [%r6+52];
	ld.shared.f32 	%f53, [%r34+832];
	fma.rn.f32 	%f54, %f52, %f53, %f51;
	ld.shared.f32 	%f55, [%r6+56];
	ld.shared.f32 	%f56, [%r34+896];
	fma.rn.f32 	%f57, %f55, %f56, %f54;
	ld.shared.f32 	%f58, [%r6+60];
	ld.shared.f32 	%f59, [%r34+960];
	fma.rn.f32 	%f60, %f58, %f59, %f57;
	bar.sync 	0;
	ld.global.f32 	%f61, [%rd23+64];
	st.shared.f32 	[%r31], %f61;
	add.s32 	%r36, %r47, 16;
	cvt.s64.s32 	%rd29, %r36;
	mad.lo.s64 	%rd30, %rd13, %rd29, %rd27;
	ld.global.f32 	%f62, [%rd30];
	st.shared.f32 	[%r35], %f62;
	bar.sync 	0;
	ld.shared.f32 	%f63, [%r6];
	ld.shared.f32 	%f64, [%r34];
	fma.rn.f32 	%f65, %f63, %f64, %f60;
	ld.shared.f32 	%f66, [%r6+4];
	ld.shared.f32 	%f67, [%r34+64];
	fma.rn.f32 	%f68, %f66, %f67, %f65;
	ld.shared.f32 	%f69, [%r6+8];
	ld.shared.f32 	%f70, [%r34+128];
	fma.rn.f32 	%f71, %f69, %f70, %f68;
	ld.shared.f32 	%f72, [%r6+12];
	ld.shared.f32 	%f73, [%r34+192];
	fma.rn.f32 	%f74, %f72, %f73, %f71;
	ld.shared.f32 	%f75, [%r6+16];
	ld.shared.f32 	%f76, [%r34+256];
	fma.rn.f32 	%f77, %f75, %f76, %f74;
	ld.shared.f32 	%f78, [%r6+20];
	ld.shared.f32 	%f79, [%r34+320];
	fma.rn.f32 	%f80, %f78, %f79, %f77;
	ld.shared.f32 	%f81, [%r6+24];
	ld.shared.f32 	%f82, [%r34+384];
	fma.rn.f32 	%f83, %f81, %f82, %f80;
	ld.shared.f32 	%f84, [%r6+28];
	ld.shared.f32 	%f85, [%r34+448];
	fma.rn.f32 	%f86, %f84, %f85, %f83;
	ld.shared.f32 	%f87, [%r6+32];
	ld.shared.f32 	%f88, [%r34+512];
	fma.rn.f32 	%f89, %f87, %f88, %f86;
	ld.shared.f32 	%f90, [%r6+36];
	ld.shared.f32 	%f91, [%r34+576];
	fma.rn.f32 	%f92, %f90, %f91, %f89;
	ld.shared.f32 	%f93, [%r6+40];
	ld.shared.f32 	%f94, [%r34+640];
	fma.rn.f32 	%f95, %f93, %f94, %f92;
	ld.shared.f32 	%f96, [%r6+44];
	ld.shared.f32 	%f97, [%r34+704];
	fma.rn.f32 	%f98, %f96, %f97, %f95;
	ld.shared.f32 	%f99, [%r6+48];
	ld.shared.f32 	%f100, [%r34+768];
	fma.rn.f32 	%f101, %f99, %f100, %f98;
	ld.shared.f32 	%f102, [%r6+52];
	ld.shared.f32 	%f103, [%r34+832];
	fma.rn.f32 	%f104, %f102, %f103, %f101;
	ld.shared.f32 	%f105, [%r6+56];
	ld.shared.f32 	%f106, [%r34+896];
	fma.rn.f32 	%f107, %f105, %f106, %f104;
	ld.shared.f32 	%f108, [%r6+60];
	ld.shared.f32 	%f109, [%r34+960];
	fma.rn.f32 	%f162, %f108, %f109, %f107;
	bar.sync 	0;
	add.s32 	%r49, %r49, 32;
	add.s32 	%r48, %r48, 32;
	add.s32 	%r47, %r47, 32;
	add.s32 	%r46, %r46, 2;
	setp.ne.s32 	%p4, %r46, 0;
	@%p4 bra 	$L__BB1_6;
	add.s32 	%r50, %r49, -16;
$L__BB1_8:
	and.b32  	%r37, %r5, 1;
	setp.eq.b32 	%p5, %r37, 1;
	not.pred 	%p6, %p5;
	@%p6 bra 	$L__BB1_10;
	add.s32 	%r38, %r50, %r3;
	mul.wide.s32 	%rd31, %r38, 4;
	add.s64 	%rd32, %rd6, %rd31;
	ld.global.f32 	%f110, [%rd32];
	shl.b32 	%r39, %r3, 2;
	add.s32 	%r40, %r6, %r39;
	st.shared.f32 	[%r40], %f110;
	add.s32 	%r41, %r50, %r1;
	cvt.s64.s32 	%rd33, %r41;
	cvta.to.global.u64 	%rd34, %rd14;
	mul.wide.u32 	%rd35, %r4, 4;
	add.s64 	%rd36, %rd34, %rd35;
	mad.lo.s64 	%rd37, %rd13, %rd33, %rd36;
	ld.global.f32 	%f111, [%rd37];
	shl.b32 	%r42, %r1, 6;
	mov.u32 	%r43, _ZZ17matrix_mul_shared9GPUMatrixS_S_E14mat1_submatrix;
	add.s32 	%r44, %r43, %r39;
	add.s32 	%r45, %r44, %r42;
	st.shared.f32 	[%r45], %f111;
	bar.sync 	0;
	ld.shared.f32 	%f112, [%r6];
	ld.shared.f32 	%f113, [%r44];
	fma.rn.f32 	%f114, %f112, %f113, %f162;
	ld.shared.f32 	%f115, [%r6+4];
	ld.shared.f32 	%f116, [%r44+64];
	fma.rn.f32 	%f117, %f115, %f116, %f114;
	ld.shared.f32 	%f118, [%r6+8];
	ld.shared.f32 	%f119, [%r44+128];
	fma.rn.f32 	%f120, %f118, %f119, %f117;
	ld.shared.f32 	%f121, [%r6+12];
	ld.shared.f32 	%f122, [%r44+192];
	fma.rn.f32 	%f123, %f121, %f122, %f120;
	ld.shared.f32 	%f124, [%r6+16];
	ld.shared.f32 	%f125, [%r44+256];
	fma.rn.f32 	%f126, %f124, %f125, %f123;
	ld.shared.f32 	%f127, [%r6+20];
	ld.shared.f32 	%f128, [%r44+320];
	fma.rn.f32 	%f129, %f127, %f128, %f126;
	ld.shared.f32 	%f130, [%r6+24];
	ld.shared.f32 	%f131, [%r44+384];
	fma.rn.f32 	%f132, %f130, %f131, %f129;
	ld.shared.f32 	%f133, [%r6+28];
	ld.shared.f32 	%f134, [%r44+448];
	fma.rn.f32 	%f135, %f133, %f134, %f132;
	ld.shared.f32 	%f136, [%r6+32];
	ld.shared.f32 	%f137, [%r44+512];
	fma.rn.f32 	%f138, %f136, %f137, %f135;
	ld.shared.f32 	%f139, [%r6+36];
	ld.shared.f32 	%f140, [%r44+576];
	fma.rn.f32 	%f141, %f139, %f140, %f138;
	ld.shared.f32 	%f142, [%r6+40];
	ld.shared.f32 	%f143, [%r44+640];
	fma.rn.f32 	%f144, %f142, %f143, %f141;
	ld.shared.f32 	%f145, [%r6+44];
	ld.shared.f32 	%f146, [%r44+704];
	fma.rn.f32 	%f147, %f145, %f146, %f144;
	ld.shared.f32 	%f148, [%r6+48];
	ld.shared.f32 	%f149, [%r44+768];
	fma.rn.f32 	%f150, %f148, %f149, %f147;
	ld.shared.f32 	%f151, [%r6+52];
	ld.shared.f32 	%f152, [%r44+832];
	fma.rn.f32 	%f153, %f151, %f152, %f150;
	ld.shared.f32 	%f154, [%r6+56];
	ld.shared.f32 	%f155, [%r44+896];
	fma.rn.f32 	%f156, %f154, %f155, %f153;
	ld.shared.f32 	%f157, [%r6+60];
	ld.shared.f32 	%f158, [%r44+960];
	fma.rn.f32 	%f162, %f157, %f158, %f156;
	bar.sync 	0;
$L__BB1_10:
	cvta.to.global.u64 	%rd38, %rd18;
	cvt.s64.s32 	%rd39, %r2;
	mad.lo.s64 	%rd40, %rd17, %rd39, %rd38;
	mul.wide.u32 	%rd41, %r4, 4;
	add.s64 	%rd42, %rd40, %rd41;
	st.global.f32 	[%rd42], %f162;
	ret;

}


// ===== COMPILED SASS (sm_100) =====

	.target	sm_100

	.elftype	@"ET_EXEC"


//--------------------- .note.nv.tkinfo           --------------------------
	.section	.note.nv.tkinfo,"",@"SHT_NOTE"
	.sectionflags	@"SHF_NOTE_NV_TKINFO"
	.tkinfo
        /*0018*/ 	.word	0x00000002
        /*0030*/ 	.string	""
        /*0030*/ 	.string	"ptxas"
        /*0030*/ 	.string	"Cuda compilation tools, release 13.0, V13.0.88"
        /*0030*/ 	.string	"Build cuda_13.0.r13.0/compiler.36424714_0"
        /*0030*/ 	.string	"-arch sm_100 -m 64 "



//--------------------- .note.nv.cuinfo           --------------------------
	.section	.note.nv.cuinfo,"",@"SHT_NOTE"
	.sectionflags	@"SHF_NOTE_NV_CUINFO"
        /*0018*/ 	.short	0x0002
        /*001a*/ 	.short	0x0064
        /*001c*/ 	.short	0x0082
	.zero		2


//--------------------- .nv.info                  --------------------------
	.section	.nv.info,"",@"SHT_CUDA_INFO"
	.align	4


	//----- nvinfo : EIATTR_REGCOUNT
	.align		4
        /*0000*/ 	.byte	0x04, 0x2f
        /*0002*/ 	.short	(.L_1 - .L_0)
	.align		4
.L_0:
        /*0004*/ 	.word	index@(_Z17matrix_mul_strait9GPUMatrixS_S_)
        /*0008*/ 	.word	0x00000020


	//----- nvinfo : EIATTR_FRAME_SIZE
	.align		4
.L_1:
        /*000c*/ 	.byte	0x04, 0x11
        /*000e*/ 	.short	(.L_3 - .L_2)
	.align		4
.L_2:
        /*0010*/ 	.word	index@(_Z17matrix_mul_strait9GPUMatrixS_S_)
        /*0014*/ 	.word	0x00000000


	//----- nvinfo : EIATTR_REGCOUNT
	.align		4
.L_3:
        /*0018*/ 	.byte	0x04, 0x2f
        /*001a*/ 	.short	(.L_5 - .L_4)
	.align		4
.L_4:
        /*001c*/ 	.word	index@(_Z17matrix_mul_shared9GPUMatrixS_S_)
        /*0020*/ 	.word	0x00000020


	//----- nvinfo : EIATTR_FRAME_SIZE
	.align		4
.L_5:
        /*0024*/ 	.byte	0x04, 0x11
        /*0026*/ 	.short	(.L_7 - .L_6)
	.align		4
.L_6:
        /*0028*/ 	.word	index@($__internal_0_$__cuda_sm20_div_u64)
        /*002c*/ 	.word	0x00000000


	//----- nvinfo : EIATTR_FRAME_SIZE
	.align		4
.L_7:
        /*0030*/ 	.byte	0x04, 0x11
        /*0032*/ 	.short	(.L_9 - .L_8)
	.align		4
.L_8:
        /*0034*/ 	.word	index@(_Z17matrix_mul_shared9GPUMatrixS_S_)
        /*0038*/ 	.word	0x00000000


	//----- nvinfo : EIATTR_MIN_STACK_SIZE
	.align		4
.L_9:
        /*003c*/ 	.byte	0x04, 0x12
        /*003e*/ 	.short	(.L_11 - .L_10)
	.align		4
.L_10:
        /*0040*/ 	.word	index@(_Z17matrix_mul_shared9GPUMatrixS_S_)
        /*0044*/ 	.word	0x00000000


	//----- nvinfo : EIATTR_MIN_STACK_SIZE
	.align		4
.L_11:
        /*0048*/ 	.byte	0x04, 0x12
        /*004a*/ 	.short	(.L_13 - .L_12)
	.align		4
.L_12:
        /*004c*/ 	.word	index@(_Z17matrix_mul_strait9GPUMatrixS_S_)
        /*0050*/ 	.word	0x00000000
.L_13:


//--------------------- .nv.compat                --------------------------
	.section	.nv.compat,"",@"SHT_CUDA_COMPAT_INFO"
	.align	4
        /*0000*/ 	.byte	0x02, 0x09, 0x00, 0x00, 0x02, 0x02, 0x01, 0x00, 0x02, 0x05, 0x05, 0x00, 0x03, 0x07, 0x01, 0x01
        /*0010*/ 	.byte	0x02, 0x03, 0x00, 0x00, 0x02, 0x06, 0x01, 0x00, 0x04, 0x0b, 0x08, 0x00, 0x09, 0x00, 0x00, 0x00
        /*0020*/ 	.byte	0x00, 0x00, 0x00, 0x00


//--------------------- .nv.info._Z17matrix_mul_shared9GPUMatrixS_S_ --------------------------
	.section	.nv.info._Z17matrix_mul_shared9GPUMatrixS_S_,"",@"SHT_CUDA_INFO"
	.sectionflags	@""
	.align	4


	//----- nvinfo : EIATTR_CUDA_API_VERSION
	.align		4
        /*0000*/ 	.byte	0x04, 0x37
        /*0002*/ 	.short	(.L_15 - .L_14)
.L_14:
        /*0004*/ 	.word	0x00000082


	//----- nvinfo : EIATTR_KPARAM_INFO
	.align		4
.L_15:
        /*0008*/ 	.byte	0x04, 0x17
        /*000a*/ 	.short	(.L_17 - .L_16)
.L_16:
        /*000c*/ 	.word	0x00000000
        /*0010*/ 	.short	0x0002
        /*0012*/ 	.short	0x0040
        /*0014*/ 	.byte	0x00, 0xf0, 0x81, 0x00


	//----- nvinfo : EIATTR_KPARAM_INFO
	.align		4
.L_17:
        /*0018*/ 	.byte	0x04, 0x17
        /*001a*/ 	.short	(.L_19 - .L_18)
.L_18:
        /*001c*/ 	.word	0x00000000
        /*0020*/ 	.short	0x0001
        /*0022*/ 	.short	0x0020
        /*0024*/ 	.byte	0x00, 0xf0, 0x81, 0x00


	//----- nvinfo : EIATTR_KPARAM_INFO
	.align		4
.L_19:
        /*0028*/ 	.byte	0x04, 0x17
        /*002a*/ 	.short	(.L_21 - .L_20)
.L_20:
        /*002c*/ 	.word	0x00000000
        /*0030*/ 	.short	0x0000
        /*0032*/ 	.short	0x0000
        /*0034*/ 	.byte	0x00, 0xf0, 0x81, 0x00


	//----- nvinfo : EIATTR_SPARSE_MMA_MASK
	.align		4
.L_21:
        /*0038*/ 	.byte	0x03, 0x50
        /*003a*/ 	.short	0x0000


	//----- nvinfo : EIATTR_MAXREG_COUNT
	.align		4
        /*003c*/ 	.byte	0x03, 0x1b
        /*003e*/ 	.short	0x00ff


	//----- nvinfo : EIATTR_NUM_BARRIERS
	.align		4
        /*0040*/ 	.byte	0x02, 0x4c
        /*0042*/ 	.byte	0x01
	.zero		1


	//----- nvinfo : EIATTR_MERCURY_ISA_VERSION
	.align		4
        /*0044*/ 	.byte	0x03, 0x5f
        /*0046*/ 	.short	0x0101


	//----- nvinfo : EIATTR_VRC_CTA_INIT_COUNT
	.align		4
        /*0048*/ 	.byte	0x02, 0x4a
	.zero		1
	.zero		1


	//----- nvinfo : EIATTR_EXIT_INSTR_OFFSETS
	.align		4
        /*004c*/ 	.byte	0x04, 0x1c
        /*004e*/ 	.short	(.L_23 - .L_22)


	//   ....[0]....
.L_22:
        /*0050*/ 	.word	0x00000f10


	//----- nvinfo : EIATTR_CRS_STACK_SIZE
	.align		4
.L_23:
        /*0054*/ 	.byte	0x04, 0x1e
        /*0056*/ 	.short	(.L_25 - .L_24)
.L_24:
        /*0058*/ 	.word	0x00000000


	//----- nvinfo : EIATTR_CBANK_PARAM_SIZE
	.align		4
.L_25:
        /*005c*/ 	.byte	0x03, 0x19
        /*005e*/ 	.short	0x0060


	//----- nvinfo : EIATTR_PARAM_CBANK
	.align		4
        /*0060*/ 	.byte	0x04, 0x0a
        /*0062*/ 	.short	(.L_27 - .L_26)
	.align		4
.L_26:
        /*0064*/ 	.word	index@(.nv.constant0._Z17matrix_mul_shared9GPUMatrixS_S_)
        /*0068*/ 	.short	0x0380
        /*006a*/ 	.short	0x0060


	//----- nvinfo : EIATTR_SW_WAR
	.align		4
.L_27:
        /*006c*/ 	.byte	0x04, 0x36
        /*006e*/ 	.short	(.L_29 - .L_28)
.L_28:
        /*0070*/ 	.word	0x00000008
.L_29:


//--------------------- .nv.info._Z17matrix_mul_strait9GPUMatrixS_S_ --------------------------
	.section	.nv.info._Z17matrix_mul_strait9GPUMatrixS_S_,"",@"SHT_CUDA_INFO"
	.sectionflags	@""
	.align	4


	//----- nvinfo : EIATTR_CUDA_API_VERSION
	.align		4
        /*0000*/ 	.byte	0x04, 0x37
        /*0002*/ 	.short	(.L_31 - .L_30)
.L_30:
        /*0004*/ 	.word	0x00000082


	//----- nvinfo : EIATTR_KPARAM_INFO
	.align		4
.L_31:
        /*0008*/ 	.byte	0x04, 0x17
        /*000a*/ 	.short	(.L_33 - .L_32)
.L_32:
        /*000c*/ 	.word	0x00000000
        /*0010*/ 	.short	0x0002
        /*0012*/ 	.short	0x0040
        /*0014*/ 	.byte	0x00, 0xf0, 0x81, 0x00


	//----- nvinfo : EIATTR_KPARAM_INFO
	.align		4
.L_33:
        /*0018*/ 	.byte	0x04, 0x17
        /*001a*/ 	.short	(.L_35 - .L_34)
.L_34:
        /*001c*/ 	.word	0x00000000
        /*0020*/ 	.short	0x0001
        /*0022*/ 	.short	0x0020
        /*0024*/ 	.byte	0x00, 0xf0, 0x81, 0x00


	//----- nvinfo : EIATTR_KPARAM_INFO
	.align		4
.L_35:
        /*0028*/ 	.byte	0x04, 0x17
        /*002a*/ 	.short	(.L_37 - .L_36)
.L_36:
        /*002c*/ 	.word	0x00000000
        /*0030*/ 	.short	0x0000
        /*0032*/ 	.short	0x0000
        /*0034*/ 	.byte	0x00, 0xf0, 0x81, 0x00


	//----- nvinfo : EIATTR_SPARSE_MMA_MASK
	.align		4
.L_37:
        /*0038*/ 	.byte	0x03, 0x50
        /*003a*/ 	.short	0x0000


	//----- nvinfo : EIATTR_MAXREG_COUNT
	.align		4
        /*003c*/ 	.byte	0x03, 0x1b
        /*003e*/ 	.short	0x00ff


	//----- nvinfo : EIATTR_MERCURY_ISA_VERSION
	.align		4
        /*0040*/ 	.byte	0x03, 0x5f
        /*0042*/ 	.short	0x0101


	//----- nvinfo : EIATTR_VRC_CTA_INIT_COUNT
	.align		4
        /*0044*/ 	.byte	0x02, 0x4a
	.zero		1
	.zero		1


	//----- nvinfo : EIATTR_EXIT_INSTR_OFFSETS
	.align		4
        /*0048*/ 	.byte	0x04, 0x1c
        /*004a*/ 	.short	(.L_39 - .L_38)


	//   ....[0]....
.L_38:
        /*004c*/ 	.word	0x00001500


	//----- nvinfo : EIATTR_CBANK_PARAM_SIZE
	.align		4
.L_39:
        /*0050*/ 	.byte	0x03, 0x19
        /*0052*/ 	.short	0x0060


	//----- nvinfo : EIATTR_PARAM_CBANK
	.align		4
        /*0054*/ 	.byte	0x04, 0x0a
        /*0056*/ 	.short	(.L_41 - .L_40)
	.align		4
.L_40:
        /*0058*/ 	.word	index@(.nv.constant0._Z17matrix_mul_strait9GPUMatrixS_S_)
        /*005c*/ 	.short	0x0380
        /*005e*/ 	.short	0x0060


	//----- nvinfo : EIATTR_SW_WAR
	.align		4
.L_41:
        /*0060*/ 	.byte	0x04, 0x36
        /*0062*/ 	.short	(.L_43 - .L_42)
.L_42:
        /*0064*/ 	.word	0x00000008
.L_43:


//--------------------- .nv.callgraph             --------------------------
	.section	.nv.callgraph,"",@"SHT_CUDA_CALLGRAPH"
	.align	4
	.sectionentsize	8
	.align		4
        /*0000*/ 	.word	0x00000000
	.align		4
        /*0004*/ 	.word	0xffffffff
	.align		4
        /*0008*/ 	.word	0x00000000
	.align		4
        /*000c*/ 	.word	0xfffffffe
	.align		4
        /*0010*/ 	.word	0x00000000
	.align		4
        /*0014*/ 	.word	0xfffffffd
	.align		4
        /*0018*/ 	.word	0x00000000
	.align		4
        /*001c*/ 	.word	0xfffffffc


//--------------------- .text._Z17matrix_mul_shared9GPUMatrixS_S_ --------------------------
	.section	.text._Z17matrix_mul_shared9GPUMatrixS_S_,"ax",@progbits
	.align	128
        .global         _Z17matrix_mul_shared9GPUMatrixS_S_
        .type           _Z17matrix_mul_shared9GPUMatrixS_S_,@function
        .size           _Z17matrix_mul_shared9GPUMatrixS_S_,(.L_x_13 - _Z17matrix_mul_shared9GPUMatrixS_S_)
        .other          _Z17matrix_mul_shared9GPUMatrixS_S_,@"STO_CUDA_ENTRY STV_DEFAULT"
_Z17matrix_mul_shared9GPUMatrixS_S_:
.text._Z17matrix_mul_shared9GPUMatrixS_S_:
[----:B------:R-:W-:Y:S01]  /*0000*/  LDC R1, c[0x0][0x37c] ;  /* 0x0000df00ff017b82 */ /* 0x000fe20000000800 */
[----:B------:R-:W0:Y:S01]  /*0010*/  S2R R3, SR_CTAID.X ;  /* 0x0000000000037919 */ /* 0x000e220000002500 */
[----:B------:R-:W1:Y:S01]  /*0020*/  LDCU UR6, c[0x0][0x38c] ;  /* 0x00007180ff0677ac */ /* 0x000e620008000800 */
[----:B------:R-:W0:Y:S01]  /*0030*/  S2R R0, SR_TID.X ;  /* 0x0000000000007919 */ /* 0x000e220000002100 */
[----:B------:R-:W0:Y:S01]  /*0040*/  LDCU UR5, c[0x0][0x360] ;  /* 0x00006c00ff0577ac */ /* 0x000e220008000800 */
[----:B------:R-:W2:Y:S01]  /*0050*/  S2R R19, SR_CTAID.Y ;  /* 0x0000000000137919 */ /* 0x000ea20000002600 */
[----:B------:R-:W2:Y:S01]  /*0060*/  LDCU UR4, c[0x0][0x364] ;  /* 0x00006c80ff0477ac */ /* 0x000ea20008000800 */
[----:B------:R-:W2:Y:S01]  /*0070*/  S2R R2, SR_TID.Y ;  /* 0x0000000000027919 */ /* 0x000ea20000002200 */
[----:B------:R-:W3:Y:S01]  /*0080*/  LDCU.64 UR8, c[0x0][0x358] ;  /* 0x00006b00ff0877ac */ /* 0x000ee20008000a00 */
[----:B-1----:R-:W-:Y:S01]  /*0090*/  UISETP.NE.U32.AND UP0, UPT, UR6, URZ, UPT ;  /* 0x000000ff0600728c */ /* 0x002fe2000bf05070 */
[----:B0-----:R-:W-:-:S02]  /*00a0*/  IMAD R20, R3, UR5, R0 ;  /* 0x0000000503147c24 */ /* 0x001fc4000f8e0200 */
[----:B--2---:R-:W-:-:S06]  /*00b0*/  IMAD R19, R19, UR4, R2 ;  /* 0x0000000413137c24 */ /* 0x004fcc000f8e0202 */
[----:B---3--:R-:W-:Y:S05]  /*00c0*/  BRA.U UP0, `(.L_x_0) ;  /* 0x0000000100507547 */ /* 0x008fea000b800000 */
[----:B------:R-:W0:Y:S01]  /*00d0*/  I2F.U32.RP R3, UR4 ;  /* 0x0000000400037d06 */ /* 0x000e220008209000 */
[----:B------:R-:W1:Y:S01]  /*00e0*/  LDC R6, c[0x0][0x388] ;  /* 0x0000e200ff067b82 */ /* 0x000e620000000800 */
[----:B------:R-:W-:-:S06]  /*00f0*/  ISETP.NE.U32.AND P2, PT, RZ, UR4, PT ;  /* 0x00000004ff007c0c */ /* 0x000fcc000bf45070 */
[----:B0-----:R-:W0:Y:S02]  /*0100*/  MUFU.RCP R3, R3 ;  /* 0x0000000300037308 */ /* 0x001e240000001000 */
[----:B0-----:R-:W-:-:S06]  /*0110*/  IADD3 R4, PT, PT, R3, 0xffffffe, RZ ;  /* 0x0ffffffe03047810 */ /* 0x001fcc0007ffe0ff */
[----:B------:R0:W2:Y:S02]  /*0120*/  F2I.FTZ.U32.TRUNC.NTZ R5, R4 ;  /* 0x0000000400057305 */ /* 0x0000a4000021f000 */
[----:B0-----:R-:W-:Y:S01]  /*0130*/  HFMA2 R4, -RZ, RZ, 0, 0 ;  /* 0x00000000ff047431 */ /* 0x001fe200000001ff */
[----:B--2---:R-:W-:-:S05]  /*0140*/  IADD3 R7, PT, PT, RZ, -R5, RZ ;  /* 0x80000005ff077210 */ /* 0x004fca0007ffe0ff */
[----:B------:R-:W-:-:S04]  /*0150*/  IMAD R7, R7, UR4, RZ ;  /* 0x0000000407077c24 */ /* 0x000fc8000f8e02ff */
[----:B------:R-:W-:-:S06]  /*0160*/  IMAD.HI.U32 R5, R5, R7, R4 ;  /* 0x0000000705057227 */ /* 0x000fcc00078e0004 */
[----:B-1----:R-:W-:-:S05]  /*0170*/  IMAD.HI.U32 R18, R5, R6, RZ ;  /* 0x0000000605127227 */ /* 0x002fca00078e00ff */
[----:B------:R-:W-:-:S05]  /*0180*/  IADD3 R5, PT, PT, -R18, RZ, RZ ;  /* 0x000000ff12057210 */ /* 0x000fca0007ffe1ff */
[----:B------:R-:W-:-:S05]  /*0190*/  IMAD R3, R5, UR4, R6 ;  /* 0x0000000405037c24 */ /* 0x000fca000f8e0206 */
[----:B------:R-:W-:-:S13]  /*01a0*/  ISETP.GE.U32.AND P0, PT, R3, UR4, PT ;  /* 0x0000000403007c0c */ /* 0x000fda000bf06070 */
[----:B------:R-:W-:Y:S02]  /*01b0*/  @P0 IADD3 R3, PT, PT, R3, -UR4, RZ ;  /* 0x8000000403030c10 */ /* 0x000fe4000fffe0ff */
[----:B------:R-:W-:Y:S02]  /*01c0*/  @P0 IADD3 R18, PT, PT, R18, 0x1, RZ ;  /* 0x0000000112120810 */ /* 0x000fe40007ffe0ff */
[----:B------:R-:W-:-:S13]  /*01d0*/  ISETP.GE.U32.AND P1, PT, R3, UR4, PT ;  /* 0x0000000403007c0c */ /* 0x000fda000bf26070 */
[----:B------:R-:W-:Y:S02]  /*01e0*/  @P1 IADD3 R18, PT, PT, R18, 0x1, RZ ;  /* 0x0000000112121810 */ /* 0x000fe40007ffe0ff */
[----:B------:R-:W-:Y:S01]  /*01f0*/  @!P2 LOP3.LUT R18, RZ, UR4, RZ, 0x33, !PT ;  /* 0x00000004ff12ac12 */ /* 0x000fe2000f8e33ff */
[----:B------:R-:W-:Y:S06]  /*0200*/  BRA `(.L_x_1) ;  /* 0x0000000000087947 */ /* 0x000fec0003800000 */
.L_x_0:
[----:B------:R-:W-:-:S07]  /*0210*/  MOV R4, 0x230 ;  /* 0x0000023000047802 */ /* 0x000fce0000000f00 */
[----:B------:R-:W-:Y:S05]  /*0220*/  CALL.REL.NOINC `($__internal_0_$__cuda_sm20_div_u64) ;  /* 0x0000000c003c7944 */ /* 0x000fea0003c00000 */
.L_x_1:
[----:B------:R-:W-:Y:S02]  /*0230*/  ISETP.GE.AND P0, PT, R18, 0x1, PT ;  /* 0x000000011200780c */ /* 0x000fe40003f06270 */
[----:B------:R-:W-:-:S11]  /*0240*/  MOV R15, RZ ;  /* 0x000000ff000f7202 */ /* 0x000fd60000000f00 */
[----:B------:R-:W-:Y:S05]  /*0250*/  @!P0 BRA `(.L_x_2) ;  /* 0x0000000c00088947 */ /* 0x000fea0003800000 */
[----:B------:R-:W0:Y:S01]  /*0260*/  LDC.64 R24, c[0x0][0x398] ;  /* 0x0000e600ff187b82 */ /* 0x000e220000000a00 */
[----:B------:R-:W1:Y:S01]  /*0270*/  LDCU.64 UR4, c[0x0][0x390] ;  /* 0x00007200ff0477ac */ /* 0x000e620008000a00 */
[----:B------:R-:W-:Y:S02]  /*0280*/  SHF.R.S32.HI R3, RZ, 0x1f, R20 ;  /* 0x0000001fff037819 */ /* 0x000fe40000011414 */
[----:B------:R-:W-:Y:S02]  /*0290*/  ISETP.NE.AND P0, PT, R18, 0x1, PT ;  /* 0x000000011200780c */ /* 0x000fe40003f05270 */
[----:B------:R-:W-:Y:S02]  /*02a0*/  MOV R15, RZ ;  /* 0x000000ff000f7202 */ /* 0x000fe40000000f00 */
[----:B------:R-:W2:Y:S01]  /*02b0*/  S2UR UR6, SR_CgaCtaId ;  /* 0x00000000000679c3 */ /* 0x000ea20000008800 */
[----:B-1----:R-:W-:-:S04]  /*02c0*/  IMAD R3, R3, UR4, RZ ;  /* 0x0000000403037c24 */ /* 0x002fc8000f8e02ff */
[C---:B------:R-:W-:Y:S01]  /*02d0*/  IMAD R3, R20.reuse, UR5, R3 ;  /* 0x0000000514037c24 */ /* 0x040fe2000f8e0203 */
[----:B------:R-:W-:Y:S01]  /*02e0*/  UMOV UR5, 0x400 ;  /* 0x0000040000057882 */ /* 0x000fe20000000000 */
[----:B0-----:R-:W-:-:S05]  /*02f0*/  IMAD.WIDE.U32 R24, R20, UR4, R24 ;  /* 0x0000000414187c25 */ /* 0x001fca000f8e0018 */
[----:B------:R-:W-:Y:S01]  /*0300*/  IADD3 R25, PT, PT, R25, R3, RZ ;  /* 0x0000000319197210 */ /* 0x000fe20007ffe0ff */
[----:B--2---:R-:W-:-:S06]  /*0310*/  ULEA UR4, UR6, UR5, 0x18 ;  /* 0x0000000506047291 */ /* 0x004fcc000f8ec0ff */
[----:B------:R-:W-:Y:S01]  /*0320*/  LEA R17, R0, UR4, 0x6 ;  /* 0x0000000400117c11 */ /* 0x000fe2000f8e30ff */
[----:B------:R-:W-:Y:S01]  /*0330*/  UMOV UR4, URZ ;  /* 0x000000ff00047c82 */ /* 0x000fe20008000000 */
[----:B------:R-:W-:Y:S05]  /*0340*/  @!P0 BRA `(.L_x_3) ;  /* 0x0000000400d48947 */ /* 0x000fea0003800000 */
[----:B------:R-:W0:Y:S01]  /*0350*/  LDC.64 R22, c[0x0][0x3b8] ;  /* 0x0000ee00ff167b82 */ /* 0x000e220000000a00 */
[----:B------:R-:W-:Y:S01]  /*0360*/  UIADD3 UR4, UPT, UPT, UR5, 0x400, URZ ;  /* 0x0000040005047890 */ /* 0x000fe2000fffe0ff */
[----:B------:R-:W-:Y:S01]  /*0370*/  LOP3.LUT R16, R18, 0x7ffffffe, RZ, 0xc0, !PT ;  /* 0x7ffffffe12107812 */ /* 0x000fe200078ec0ff */
[----:B------:R-:W-:Y:S01]  /*0380*/  HFMA2 R15, -RZ, RZ, 0, 0 ;  /* 0x00000000ff0f7431 */ /* 0x000fe200000001ff */
[----:B------:R-:W-:Y:S01]  /*0390*/  MOV R7, R0 ;  /* 0x0000000000077202 */ /* 0x000fe20000000f00 */
[----:B------:R-:W-:Y:S01]  /*03a0*/  ULEA UR4, UR6, UR4, 0x18 ;  /* 0x0000000406047291 */ /* 0x000fe2000f8ec0ff */
[----:B------:R-:W-:Y:S01]  /*03b0*/  MOV R6, R2 ;  /* 0x0000000200067202 */ /* 0x000fe20000000f00 */
[----:B------:R-:W1:Y:S01]  /*03c0*/  LDCU.64 UR10, c[0x0][0x3b0] ;  /* 0x00007600ff0a77ac */ /* 0x000e620008000a00 */
[----:B------:R-:W-:Y:S02]  /*03d0*/  LEA R4, R2, R17, 0x2 ;  /* 0x0000001102047211 */ /* 0x000fe400078e10ff */
[----:B------:R-:W-:-:S02]  /*03e0*/  IADD3 R16, PT, PT, -R16, RZ, RZ ;  /* 0x000000ff10107210 */ /* 0x000fc40007ffe1ff */
[----:B------:R-:W-:Y:S01]  /*03f0*/  LEA R5, R2, UR4, 0x2 ;  /* 0x0000000402057c11 */ /* 0x000fe2000f8e10ff */
[----:B------:R-:W-:-:S03]  /*0400*/  UMOV UR4, 0x10 ;  /* 0x0000001000047882 */ /* 0x000fc60000000000 */
[----:B------:R-:W-:Y:S01]  /*0410*/  LEA R3, R0, R5, 0x6 ;  /* 0x0000000500037211 */ /* 0x000fe200078e30ff */
[----:B01----:R-:W-:-:S07]  /*0420*/  IMAD.WIDE.U32 R22, R19, 0x4, R22 ;  /* 0x0000000413167825 */ /* 0x003fce00078e0016 */
.L_x_4:
[----:B------:R-:W-:Y:S01]  /*0430*/  SHF.R.S32.HI R8, RZ, 0x1f, R7 ;  /* 0x0000001fff087819 */ /* 0x000fe20000011407 */
[----:B------:R-:W-:-:S04]  /*0440*/  IMAD.WIDE.U32 R12, R7, UR10, R22 ;  /* 0x0000000a070c7c25 */ /* 0x000fc8000f8e0016 */
[----:B------:R-:W-:Y:S02]  /*0450*/  IMAD R8, R8, UR10, RZ ;  /* 0x0000000a08087c24 */ /* 0x000fe4000f8e02ff */
[----:B------:R-:W-:-:S04]  /*0460*/  IMAD.WIDE R26, R6, 0x4, R24 ;  /* 0x00000004061a7825 */ /* 0x000fc800078e0218 */
[----:B------:R-:W-:Y:S01]  /*0470*/  IMAD R9, R7, UR11, R8 ;  /* 0x0000000b07097c24 */ /* 0x000fe2000f8e0208 */
[----:B------:R-:W2:Y:S04]  /*0480*/  LDG.E R29, desc[UR8][R26.64] ;  /* 0x000000081a1d7981 */ /* 0x000ea8000c1e1900 */
[----:B------:R-:W-:-:S05]  /*0490*/  IADD3 R13, PT, PT, R13, R9, RZ ;  /* 0x000000090d0d7210 */ /* 0x000fca0007ffe0ff */
[----:B------:R-:W3:Y:S04]  /*04a0*/  LDG.E R12, desc[UR8][R12.64] ;  /* 0x000000080c0c7981 */ /* 0x000ee8000c1e1900 */
[----:B--2---:R-:W-:Y:S04]  /*04b0*/  STS [R4], R29 ;  /* 0x0000001d04007388 */ /* 0x004fe80000000800 */
[----:B---3--:R-:W-:Y:S01]  /*04c0*/  STS [R3], R12 ;  /* 0x0000000c03007388 */ /* 0x008fe20000000800 */
[----:B------:R-:W-:Y:S06]  /*04d0*/  BAR.SYNC.DEFER_BLOCKING 0x0 ;  /* 0x0000000000007b1d */ /* 0x000fec0000010000 */
[----:B------:R-:W-:Y:S04]  /*04e0*/  LDS R14, [R5] ;  /* 0x00000000050e7984 */ /* 0x000fe80000000800 */
[----:B------:R-:W0:Y:S04]  /*04f0*/  LDS.128 R8, [R17] ;  /* 0x0000000011087984 */ /* 0x000e280000000c00 */
[----:B------:R-:W1:Y:S04]  /*0500*/  LDS R28, [R5+0x40] ;  /* 0x00004000051c7984 */ /* 0x000e680000000800 */
[----:B------:R-:W2:Y:S01]  /*0510*/  LDS R21, [R5+0x80] ;  /* 0x0000800005157984 */ /* 0x000ea20000000800 */
[----:B0-----:R-:W-:-:S03]  /*0520*/  FFMA R14, R8, R14, R15 ;  /* 0x0000000e080e7223 */ /* 0x001fc6000000000f */
[----:B------:R-:W0:Y:S01]  /*0530*/  LDS R8, [R5+0xc0] ;  /* 0x0000c00005087984 */ /* 0x000e220000000800 */
[----:B-1----:R-:W-:-:S03]  /*0540*/  FFMA R14, R28, R9, R14 ;  /* 0x000000091c0e7223 */ /* 0x002fc6000000000e */
[----:B------:R-:W-:Y:S01]  /*0550*/  LDS R9, [R5+0x100] ;  /* 0x0001000005097984 */ /* 0x000fe20000000800 */
[----:B--2---:R-:W-:-:S03]  /*0560*/  FFMA R21, R21, R10, R14 ;  /* 0x0000000a15157223 */ /* 0x004fc6000000000e */
[----:B------:R-:W1:Y:S01]  /*0570*/  LDS.128 R12, [R17+0x10] ;  /* 0x00001000110c7984 */ /* 0x000e620000000c00 */
[----:B0-----:R-:W-:-:S03]  /*0580*/  FFMA R11, R8, R11, R21 ;  /* 0x0000000b080b7223 */ /* 0x001fc60000000015 */
[----:B------:R-:W0:Y:S04]  /*0590*/  LDS R21, [R5+0x140] ;  /* 0x0001400005157984 */ /* 0x000e280000000800 */
[----:B------:R-:W2:Y:S01]  /*05a0*/  LDS R8, [R5+0x180] ;  /* 0x0001800005087984 */ /* 0x000ea20000000800 */
[----:B-1----:R-:W-:-:S03]  /*05b0*/  FFMA R12, R12, R9, R11 ;  /* 0x000000090c0c7223 */ /* 0x002fc6000000000b */
[----:B------:R-:W1:Y:S01]  /*05c0*/  LDS R9, [R5+0x1c0] ;  /* 0x0001c00005097984 */ /* 0x000e620000000800 */
[----:B0-----:R-:W-:-:S03]  /*05d0*/  FFMA R13, R21, R13, R12 ;  /* 0x0000000d150d7223 */ /* 0x001fc6000000000c */
[----:B------:R-:W-:Y:S01]  /*05e0*/  LDS R12, [R5+0x200] ;  /* 0x00020000050c7984 */ /* 0x000fe20000000800 */
[----:B--2---:R-:W-:-:S03]  /*05f0*/  FFMA R8, R8, R14, R13 ;  /* 0x0000000e08087223 */ /* 0x004fc6000000000d */
[----:B------:R-:W-:Y:S01]  /*0600*/  LDS R21, [R5+0x240] ;  /* 0x0002400005157984 */ /* 0x000fe20000000800 */
[----:B-1----:R-:W-:-:S03]  /*0610*/  FFMA R15, R9, R15, R8 ;  /* 0x0000000f090f7223 */ /* 0x002fc60000000008 */
[----:B------:R-:W0:Y:S04]  /*0620*/  LDS.128 R8, [R17+0x20] ;  /* 0x0000200011087984 */ /* 0x000e280000000c00 */
[----:B------:R-:W1:Y:S01]  /*0630*/  LDS R13, [R5+0x280] ;  /* 0x00028000050d7984 */ /* 0x000e620000000800 */
[----:B0-----:R-:W-:-:S04]  /*0640*/  FFMA R8, R8, R12, R15 ;  /* 0x0000000c08087223 */ /* 0x001fc8000000000f */
[----:B------:R-:W-:Y:S02]  /*0650*/  FFMA R8, R21, R9, R8 ;  /* 0x0000000915087223 */ /* 0x000fe40000000008 */
[----:B------:R-:W0:Y:S02]  /*0660*/  LDS R21, [R5+0x2c0] ;  /* 0x0002c00005157984 */ /* 0x000e240000000800 */
[----:B-1----:R-:W-:Y:S02]  /*0670*/  FFMA R8, R13, R10, R8 ;  /* 0x0000000a0d087223 */ /* 0x002fe40000000008 */
[----:B------:R-:W-:Y:S04]  /*0680*/  LDS R9, [R5+0x300] ;  /* 0x0003000005097984 */ /* 0x000fe80000000800 */
[----:B------:R-:W1:Y:S01]  /*0690*/  LDS.128 R12, [R17+0x30] ;  /* 0x00003000110c7984 */ /* 0x000e620000000c00 */
[----:B------:R-:W-:-:S04]  /*06a0*/  IADD3 R29, PT, PT, R7, 0x10, RZ ;  /* 0x00000010071d7810 */ /* 0x000fc80007ffe0ff */
[----:B------:R-:W-:-:S05]  /*06b0*/  SHF.R.S32.HI R10, RZ, 0x1f, R29 ;  /* 0x0000001fff0a7819 */ /* 0x000fca000001141d */
[----:B------:R-:W-:Y:S02]  /*06c0*/  IMAD R10, R10, UR10, RZ ;  /* 0x0000000a0a0a7c24 */ /* 0x000fe4000f8e02ff */
[----:B0-----:R-:W-:-:S04]  /*06d0*/  FFMA R11, R21, R11, R8 ;  /* 0x0000000b150b7223 */ /* 0x001fc80000000008 */
[----:B-1----:R-:W-:Y:S02]  /*06e0*/  FFMA R8, R12, R9, R11 ;  /* 0x000000090c087223 */ /* 0x002fe4000000000b */
[----:B------:R-:W0:Y:S04]  /*06f0*/  LDS R11, [R5+0x340] ;  /* 0x00034000050b7984 */ /* 0x000e280000000800 */
[----:B------:R-:W1:Y:S04]  /*0700*/  LDS R9, [R5+0x380] ;  /* 0x0003800005097984 */ /* 0x000e680000000800 */
[----:B------:R-:W2:Y:S01]  /*0710*/  LDS R12, [R5+0x3c0] ;  /* 0x0003c000050c7984 */ /* 0x000ea20000000800 */
[----:B------:R-:W-:Y:S01]  /*0720*/  BAR.SYNC.DEFER_BLOCKING 0x0 ;  /* 0x0000000000007b1d */ /* 0x000fe20000010000 */
[----:B------:R-:W-:-:S02]  /*0730*/  IMAD R10, R29, UR11, R10 ;  /* 0x0000000b1d0a7c24 */ /* 0x000fc4000f8e020a */
[----:B------:R-:W-:-:S05]  /*0740*/  IMAD.WIDE.U32 R28, R29, UR10, R22 ;  /* 0x0000000a1d1c7c25 */ /* 0x000fca000f8e0016 */
[----:B------:R-:W-:Y:S01]  /*0750*/  IADD3 R29, PT, PT, R29, R10, RZ ;  /* 0x0000000a1d1d7210 */ /* 0x000fe20007ffe0ff */
[----:B------:R1:W3:Y:S04]  /*0760*/  LDG.E R21, desc[UR8][R26.64+0x40] ;  /* 0x000040081a157981 */ /* 0x0002e8000c1e1900 */
[----:B------:R-:W4:Y:S01]  /*0770*/  LDG.E R28, desc[UR8][R28.64] ;  /* 0x000000081c1c7981 */ /* 0x000f22000c1e1900 */
[----:B0-----:R-:W-:-:S04]  /*0780*/  FFMA R8, R11, R13, R8 ;  /* 0x0000000d0b087223 */ /* 0x001fc80000000008 */
[----:B-1----:R-:W-:-:S04]  /*0790*/  FFMA R27, R9, R14, R8 ;  /* 0x0000000e091b7223 */ /* 0x002fc80000000008 */
[----:B--2---:R-:W-:Y:S01]  /*07a0*/  FFMA R15, R12, R15, R27 ;  /* 0x0000000f0c0f7223 */ /* 0x004fe2000000001b */
[----:B------:R-:W-:-:S04]  /*07b0*/  IADD3 R16, PT, PT, R16, 0x2, RZ ;  /* 0x0000000210107810 */ /* 0x000fc80007ffe0ff */
[----:B------:R-:W-:Y:S01]  /*07c0*/  ISETP.NE.AND P0, PT, R16, RZ, PT ;  /* 0x000000ff1000720c */ /* 0x000fe20003f05270 */
[----:B------:R-:W-:Y:S01]  /*07d0*/  UIADD3 UR4, UPT, UPT, UR4, 0x20, URZ ;  /* 0x0000002004047890 */ /* 0x000fe2000fffe0ff */
[----:B------:R-:W-:Y:S02]  /*07e0*/  IADD3 R6, PT, PT, R6, 0x20, RZ ;  /* 0x0000002006067810 */ /* 0x000fe40007ffe0ff */
[----:B------:R-:W-:Y:S01]  /*07f0*/  IADD3 R7, PT, PT, R7, 0x20, RZ ;  /* 0x0000002007077810 */ /* 0x000fe20007ffe0ff */
[----:B---3--:R-:W-:Y:S04]  /*0800*/  STS [R4], R21 ;  /* 0x0000001504007388 */ /* 0x008fe80000000800 */
[----:B----4-:R-:W-:Y:S01]  /*0810*/  STS [R3], R28 ;  /* 0x0000001c03007388 */ /* 0x010fe20000000800 */
[----:B------:R-:W-:Y:S06]  /*0820*/  BAR.SYNC.DEFER_BLOCKING 0x0 ;  /* 0x0000000000007b1d */ /* 0x000fec0000010000 */
[----:B------:R-:W-:Y:S04]  /*0830*/  LDS R13, [R5] ;  /* 0x00000000050d7984 */ /* 0x000fe80000000800 */
[----:B------:R-:W0:Y:S04]  /*0840*/  LDS.128 R8, [R17] ;  /* 0x0000000011087984 */ /* 0x000e280000000c00 */
[----:B------:R-:W1:Y:S04]  /*0850*/  LDS R14, [R5+0x40] ;  /* 0x00004000050e7984 */ /* 0x000e680000000800 */
[----:B------:R-:W2:Y:S04]  /*0860*/  LDS R21, [R5+0x80] ;  /* 0x0000800005157984 */ /* 0x000ea80000000800 */
[----:B------:R-:W3:Y:S04]  /*0870*/  LDS R26, [R5+0xc0] ;  /* 0x0000c000051a7984 */ /* 0x000ee80000000800 */
[----:B------:R-:W-:Y:S01]  /*0880*/  LDS R29, [R5+0x140] ;  /* 0x00014000051d7984 */ /* 0x000fe20000000800 */
[----:B0-----:R-:W-:-:S04]  /*0890*/  FFMA R8, R8, R13, R15 ;  /* 0x0000000d08087223 */ /* 0x001fc8000000000f */
[----:B-1----:R-:W-:Y:S02]  /*08a0*/  FFMA R8, R14, R9, R8 ;  /* 0x000000090e087223 */ /* 0x002fe40000000008 */
[----:B------:R-:W-:Y:S04]  /*08b0*/  LDS R9, [R5+0x100] ;  /* 0x0001000005097984 */ /* 0x000fe80000000800 */
[----:B------:R-:W0:Y:S01]  /*08c0*/  LDS.128 R12, [R17+0x10] ;  /* 0x00001000110c7984 */ /* 0x000e220000000c00 */
[----:B--2---:R-:W-:-:S03]  /*08d0*/  FFMA R27, R21, R10, R8 ;  /* 0x0000000a151b7223 */ /* 0x004fc60000000008 */
[----:B------:R-:W1:Y:S01]  /*08e0*/  LDS R21, [R5+0x180] ;  /* 0x0001800005157984 */ /* 0x000e620000000800 */
[----:B---3--:R-:W-:-:S03]  /*08f0*/  FFMA R11, R26, R11, R27 ;  /* 0x0000000b1a0b7223 */ /* 0x008fc6000000001b */
[----:B------:R-:W2:Y:S01]  /*0900*/  LDS R26, [R5+0x1c0] ;  /* 0x0001c000051a7984 */ /* 0x000ea20000000800 */
[----:B0-----:R-:W-:-:S03]  /*0910*/  FFMA R12, R12, R9, R11 ;  /* 0x000000090c0c7223 */ /* 0x001fc6000000000b */
[----:B------:R-:W-:Y:S01]  /*0920*/  LDS.128 R8, [R17+0x20] ;  /* 0x0000200011087984 */ /* 0x000fe20000000c00 */
[----:B------:R-:W-:-:S03]  /*0930*/  FFMA R12, R29, R13, R12 ;  /* 0x0000000d1d0c7223 */ /* 0x000fc6000000000c */
[----:B------:R-:W0:Y:S04]  /*0940*/  LDS R13, [R5+0x200] ;  /* 0x00020000050d7984 */ /* 0x000e280000000800 */
[----:B------:R-:W3:Y:S01]  /*0950*/  LDS R29, [R5+0x240] ;  /* 0x00024000051d7984 */ /* 0x000ee20000000800 */
[----:B-1----:R-:W-:-:S03]  /*0960*/  FFMA R27, R21, R14, R12 ;  /* 0x0000000e151b7223 */ /* 0x002fc6000000000c */
[----:B------:R-:W1:Y:S01]  /*0970*/  LDS R21, [R5+0x280] ;  /* 0x0002800005157984 */ /* 0x000e620000000800 */
[----:B--2---:R-:W-:-:S03]  /*0980*/  FFMA R15, R26, R15, R27 ;  /* 0x0000000f1a0f7223 */ /* 0x004fc6000000001b */
[----:B------:R-:W2:Y:S04]  /*0990*/  LDS R26, [R5+0x2c0] ;  /* 0x0002c000051a7984 */ /* 0x000ea80000000800 */
[----:B------:R-:W-:Y:S01]  /*09a0*/  LDS R27, [R5+0x340] ;  /* 0x00034000051b7984 */ /* 0x000fe20000000800 */
[----:B0-----:R-:W-:-:S03]  /*09b0*/  FFMA R8, R8, R13, R15 ;  /* 0x0000000d08087223 */ /* 0x001fc6000000000f */
[----:B------:R-:W-:Y:S01]  /*09c0*/  LDS.128 R12, [R17+0x30] ;  /* 0x00003000110c7984 */ /* 0x000fe20000000c00 */
[----:B---3--:R-:W-:-:S03]  /*09d0*/  FFMA R8, R29, R9, R8 ;  /* 0x000000091d087223 */ /* 0x008fc60000000008 */
[----:B------:R-:W0:Y:S01]  /*09e0*/  LDS R9, [R5+0x300] ;  /* 0x0003000005097984 */ /* 0x000e220000000800 */
[----:B-1----:R-:W-:-:S03]  /*09f0*/  FFMA R21, R21, R10, R8 ;  /* 0x0000000a15157223 */ /* 0x002fc60000000008 */
[----:B------:R-:W1:Y:S01]  /*0a00*/  LDS R8, [R5+0x380] ;  /* 0x0003800005087984 */ /* 0x000e620000000800 */
[----:B--2---:R-:W-:-:S03]  /*0a10*/  FFMA R11, R26, R11, R21 ;  /* 0x0000000b1a0b7223 */ /* 0x004fc60000000015 */
[----:B------:R-:W2:Y:S01]  /*0a20*/  LDS R21, [R5+0x3c0] ;  /* 0x0003c00005157984 */ /* 0x000ea20000000800 */
[----:B0-----:R-:W-:-:S04]  /*0a30*/  FFMA R12, R12, R9, R11 ;  /* 0x000000090c0c7223 */ /* 0x001fc8000000000b */
[----:B------:R-:W-:-:S04]  /*0a40*/  FFMA R13, R27, R13, R12 ;  /* 0x0000000d1b0d7223 */ /* 0x000fc8000000000c */
[----:B-1----:R-:W-:-:S04]  /*0a50*/  FFMA R8, R8, R14, R13 ;  /* 0x0000000e08087223 */ /* 0x002fc8000000000d */
[----:B--2---:R-:W-:Y:S01]  /*0a60*/  FFMA R15, R21, R15, R8 ;  /* 0x0000000f150f7223 */ /* 0x004fe20000000008 */
[----:B------:R-:W-:Y:S06]  /*0a70*/  BAR.SYNC.DEFER_BLOCKING 0x0 ;  /* 0x0000000000007b1d */ /* 0x000fec0000010000 */
[----:B------:R-:W-:Y:S05]  /*0a80*/  @P0 BRA `(.L_x_4) ;  /* 0xfffffff800680947 */ /* 0x000fea000383ffff */
[----:B------:R-:W-:-:S12]  /*0a90*/  UIADD3 UR4, UPT, UPT, UR4, -0x10, URZ ;  /* 0xfffffff004047890 */ /* 0x000fd8000fffe0ff */
.L_x_3:
[----:B------:R-:W-:-:S04]  /*0aa0*/  LOP3.LUT R18, R18, 0x1, RZ, 0xc0, !PT ;  /* 0x0000000112127812 */ /* 0x000fc800078ec0ff */
[----:B------:R-:W-:-:S13]  /*0ab0*/  ISETP.NE.U32.AND P0, PT, R18, 0x1, PT ;  /* 0x000000011200780c */ /* 0x000fda0003f05070 */
[----:B------:R-:W-:Y:S05]  /*0ac0*/  @P0 BRA `(.L_x_2) ;  /* 0x0000000000ec0947 */ /* 0x000fea0003800000 */
[----:B------:R-:W0:Y:S01]  /*0ad0*/  LDC.64 R4, c[0x0][0x3b8] ;  /* 0x0000ee00ff047b82 */ /* 0x000e220000000a00 */
[----:B------:R-:W1:Y:S01]  /*0ae0*/  LDCU.64 UR10, c[0x0][0x3b0] ;  /* 0x00007600ff0a77ac */ /* 0x000e620008000a00 */
[----:B------:R-:W-:-:S04]  /*0af0*/  IADD3 R7, PT, PT, R0, UR4, RZ ;  /* 0x0000000400077c10 */ /* 0x000fc8000fffe0ff */
[----:B------:R-:W-:-:S05]  /*0b00*/  SHF.R.S32.HI R3, RZ, 0x1f, R7 ;  /* 0x0000001fff037819 */ /* 0x000fca0000011407 */
[----:B-1----:R-:W-:Y:S01]  /*0b10*/  IMAD R6, R3, UR10, RZ ;  /* 0x0000000a03067c24 */ /* 0x002fe2000f8e02ff */
[----:B------:R-:W-:Y:S01]  /*0b20*/  IADD3 R3, PT, PT, R2, UR4, RZ ;  /* 0x0000000402037c10 */ /* 0x000fe2000fffe0ff */
[----:B0-----:R-:W-:-:S04]  /*0b30*/  IMAD.WIDE.U32 R4, R19, 0x4, R4 ;  /* 0x0000000413047825 */ /* 0x001fc800078e0004 */
[----:B------:R-:W-:-:S04]  /*0b40*/  IMAD.WIDE R24, R3, 0x4, R24 ;  /* 0x0000000403187825 */ /* 0x000fc800078e0218 */
[C---:B------:R-:W-:Y:S02]  /*0b50*/  IMAD.WIDE.U32 R4, R7.reuse, UR10, R4 ;  /* 0x0000000a07047c25 */ /* 0x040fe4000f8e0004 */
[----:B------:R-:W2:Y:S02]  /*0b60*/  LDG.E R24, desc[UR8][R24.64] ;  /* 0x0000000818187981 */ /* 0x000ea4000c1e1900 */
[----:B------:R-:W-:Y:S01]  /*0b70*/  IMAD R7, R7, UR11, R6 ;  /* 0x0000000b07077c24 */ /* 0x000fe2000f8e0206 */
[----:B------:R-:W-:-:S04]  /*0b80*/  MOV R8, R4 ;  /* 0x0000000400087202 */ /* 0x000fc80000000f00 */
[----:B------:R-:W-:-:S05]  /*0b90*/  IADD3 R9, PT, PT, R5, R7, RZ ;  /* 0x0000000705097210 */ /* 0x000fca0007ffe0ff */
[----:B------:R-:W3:Y:S01]  /*0ba0*/  LDG.E R12, desc[UR8][R8.64] ;  /* 0x00000008080c7981 */ /* 0x000ee2000c1e1900 */
[----:B------:R-:W-:-:S04]  /*0bb0*/  UIADD3 UR5, UPT, UPT, UR5, 0x400, URZ ;  /* 0x0000040005057890 */ /* 0x000fc8000fffe0ff */
[----:B------:R-:W-:Y:S01]  /*0bc0*/  ULEA UR5, UR6, UR5, 0x18 ;  /* 0x0000000506057291 */ /* 0x000fe2000f8ec0ff */
[----:B------:R-:W-:-:S05]  /*0bd0*/  LEA R23, R2, R17, 0x2 ;  /* 0x0000001102177211 */ /* 0x000fca00078e10ff */
[----:B------:R-:W-:-:S04]  /*0be0*/  LEA R3, R2, UR5, 0x2 ;  /* 0x0000000502037c11 */ /* 0x000fc8000f8e10ff */
[----:B------:R-:W-:Y:S01]  /*0bf0*/  LEA R2, R0, R3, 0x6 ;  /* 0x0000000300027211 */ /* 0x000fe200078e30ff */
[----:B--2---:R-:W-:Y:S04]  /*0c00*/  STS [R23], R24 ;  /* 0x0000001817007388 */ /* 0x004fe80000000800 */
[----:B---3--:R-:W-:Y:S01]  /*0c10*/  STS [R2], R12 ;  /* 0x0000000c02007388 */ /* 0x008fe20000000800 */
[----:B------:R-:W-:Y:S06]  /*0c20*/  BAR.SYNC.DEFER_BLOCKING 0x0 ;  /* 0x0000000000007b1d */ /* 0x000fec0000010000 */
[----:B------:R-:W-:Y:S04]  /*0c30*/  LDS R13, [R3] ;  /* 0x00000000030d7984 */ /* 0x000fe80000000800 */
[----:B------:R-:W0:Y:S04]  /*0c40*/  LDS.128 R4, [R17] ;  /* 0x0000000011047984 */ /* 0x000e280000000c00 */
[----:B------:R-:W1:Y:S04]  /*0c50*/  LDS R27, [R3+0x40] ;  /* 0x00004000031b7984 */ /* 0x000e680000000800 */
[----:B------:R-:W2:Y:S04]  /*0c60*/  LDS R29, [R3+0x80] ;  /* 0x00008000031d7984 */ /* 0x000ea80000000800 */
[----:B------:R-:W3:Y:S04]  /*0c70*/  LDS R22, [R3+0xc0] ;  /* 0x0000c00003167984 */ /* 0x000ee80000000800 */
[----:B------:R-:W-:Y:S04]  /*0c80*/  LDS R21, [R3+0x100] ;  /* 0x0001000003157984 */ /* 0x000fe80000000800 */
[----:B------:R-:W4:Y:S04]  /*0c90*/  LDS.128 R8, [R17+0x10] ;  /* 0x0000100011087984 */ /* 0x000f280000000c00 */
[----:B------:R-:W5:Y:S04]  /*0ca0*/  LDS R0, [R3+0x140] ;  /* 0x0001400003007984 */ /* 0x000f680000000800 */
[----:B------:R-:W5:Y:S04]  /*0cb0*/  LDS R23, [R3+0x180] ;  /* 0x0001800003177984 */ /* 0x000f680000000800 */
[----:B------:R-:W5:Y:S04]  /*0cc0*/  LDS R2, [R3+0x1c0] ;  /* 0x0001c00003027984 */ /* 0x000f680000000800 */
[----:B------:R-:W-:Y:S01]  /*0cd0*/  LDS R25, [R3+0x200] ;  /* 0x0002000003197984 */ /* 0x000fe20000000800 */
[----:B0-----:R-:W-:-:S03]  /*0ce0*/  FFMA R4, R4, R13, R15 ;  /* 0x0000000d04047223 */ /* 0x001fc6000000000f */
[----:B------:R-:W-:Y:S04]  /*0cf0*/  LDS R16, [R3+0x240] ;  /* 0x0002400003107984 */ /* 0x000fe80000000800 */
[----:B------:R-:W0:Y:S01]  /*0d00*/  LDS.128 R12, [R17+0x20] ;  /* 0x00002000110c7984 */ /* 0x000e220000000c00 */
[----:B-1----:R-:W-:-:S03]  /*0d10*/  FFMA R4, R27, R5, R4 ;  /* 0x000000051b047223 */ /* 0x002fc60000000004 */
[----:B------:R-:W1:Y:S01]  /*0d20*/  LDS R27, [R3+0x280] ;  /* 0x00028000031b7984 */ /* 0x000e620000000800 */
[----:B--2---:R-:W-:-:S03]  /*0d30*/  FFMA R29, R29, R6, R4 ;  /* 0x000000061d1d7223 */ /* 0x004fc60000000004 */
[----:B------:R-:W2:Y:S01]  /*0d40*/  LDS R18, [R3+0x2c0] ;  /* 0x0002c00003127984 */ /* 0x000ea20000000800 */
[----:B---3--:R-:W-:-:S03]  /*0d50*/  FFMA R24, R22, R7, R29 ;  /* 0x0000000716187223 */ /* 0x008fc6000000001d */
[----:B------:R-:W-:Y:S04]  /*0d60*/  LDS R29, [R3+0x300] ;  /* 0x00030000031d7984 */ /* 0x000fe80000000800 */
[----:B------:R-:W3:Y:S01]  /*0d70*/  LDS.128 R4, [R17+0x30] ;  /* 0x0000300011047984 */ /* 0x000ee20000000c00 */
[----:B----4-:R-:W-:-:S03]  /*0d80*/  FFMA R8, R8, R21, R24 ;  /* 0x0000001508087223 */ /* 0x010fc60000000018 */
[----:B------:R-:W4:Y:S01]  /*0d90*/  LDS R22, [R3+0x340] ;  /* 0x0003400003167984 */ /* 0x000f220000000800 */
[----:B-----5:R-:W-:-:S03]  /*0da0*/  FFMA R8, R0, R9, R8 ;  /* 0x0000000900087223 */ /* 0x020fc60000000008 */
[----:B------:R-:W5:Y:S04]  /*0db0*/  LDS R21, [R3+0x380] ;  /* 0x0003800003157984 */ /* 0x000f680000000800 */
[----:B------:R-:W5:Y:S01]  /*0dc0*/  LDS R0, [R3+0x3c0] ;  /* 0x0003c00003007984 */ /* 0x000f620000000800 */
[----:B------:R-:W-:-:S04]  /*0dd0*/  FFMA R23, R23, R10, R8 ;  /* 0x0000000a17177223 */ /* 0x000fc80000000008 */
[----:B------:R-:W-:-:S04]  /*0de0*/  FFMA R11, R2, R11, R23 ;  /* 0x0000000b020b7223 */ /* 0x000fc80000000017 */
[----:B0-----:R-:W-:-:S04]  /*0df0*/  FFMA R11, R12, R25, R11 ;  /* 0x000000190c0b7223 */ /* 0x001fc8000000000b */
[----:B------:R-:W-:-:S04]  /*0e00*/  FFMA R16, R16, R13, R11 ;  /* 0x0000000d10107223 */ /* 0x000fc8000000000b */
[----:B-1----:R-:W-:-:S04]  /*0e10*/  FFMA R27, R27, R14, R16 ;  /* 0x0000000e1b1b7223 */ /* 0x002fc80000000010 */
[----:B--2---:R-:W-:-:S04]  /*0e20*/  FFMA R15, R18, R15, R27 ;  /* 0x0000000f120f7223 */ /* 0x004fc8000000001b */
[----:B---3--:R-:W-:-:S04]  /*0e30*/  FFMA R15, R4, R29, R15 ;  /* 0x0000001d040f7223 */ /* 0x008fc8000000000f */
[----:B----4-:R-:W-:-:S04]  /*0e40*/  FFMA R22, R22, R5, R15 ;  /* 0x0000000516167223 */ /* 0x010fc8000000000f */
[----:B-----5:R-:W-:-:S04]  /*0e50*/  FFMA R21, R21, R6, R22 ;  /* 0x0000000615157223 */ /* 0x020fc80000000016 */
[----:B------:R-:W-:Y:S01]  /*0e60*/  FFMA R15, R0, R7, R21 ;  /* 0x00000007000f7223 */ /* 0x000fe20000000015 */
[----:B------:R-:W-:Y:S06]  /*0e70*/  BAR.SYNC.DEFER_BLOCKING 0x0 ;  /* 0x0000000000007b1d */ /* 0x000fec0000010000 */
.L_x_2:
[----:B------:R-:W0:Y:S01]  /*0e80*/  LDC.64 R2, c[0x0][0x3d8] ;  /* 0x0000f600ff027b82 */ /* 0x000e220000000a00 */
[----:B------:R-:W1:Y:S01]  /*0e90*/  LDCU.64 UR4, c[0x0][0x3d0] ;  /* 0x00007a00ff0477ac */ /* 0x000e620008000a00 */
[----:B------:R-:W-:-:S05]  /*0ea0*/  SHF.R.S32.HI R5, RZ, 0x1f, R20 ;  /* 0x0000001fff057819 */ /* 0x000fca0000011414 */
[----:B-1----:R-:W-:-:S04]  /*0eb0*/  IMAD R5, R5, UR4, RZ ;  /* 0x0000000405057c24 */ /* 0x002fc8000f8e02ff */
[C---:B------:R-:W-:Y:S02]  /*0ec0*/  IMAD R5, R20.reuse, UR5, R5 ;  /* 0x0000000514057c24 */ /* 0x040fe4000f8e0205 */
[----:B0-----:R-:W-:-:S05]  /*0ed0*/  IMAD.WIDE.U32 R2, R20, UR4, R2 ;  /* 0x0000000414027c25 */ /* 0x001fca000f8e0002 */
[----:B------:R-:W-:-:S03]  /*0ee0*/  IADD3 R3, PT, PT, R3, R5, RZ ;  /* 0x0000000503037210 */ /* 0x000fc60007ffe0ff */
[----:B------:R-:W-:-:S05]  /*0ef0*/  IMAD.WIDE.U32 R2, R19, 0x4, R2 ;  /* 0x0000000413027825 */ /* 0x000fca00078e0002 */
[----:B------:R-:W-:Y:S01]  /*0f00*/  STG.E desc[UR8][R2.64], R15 ;  /* 0x0000000f02007986 */ /* 0x000fe2000c101908 */
[----:B------:R-:W-:Y:S05]  /*0f10*/  EXIT ;  /* 0x000000000000794d */ /* 0x000fea0003800000 */
        .weak           $__internal_0_$__cuda_sm20_div_u64
        .type           $__internal_0_$__cuda_sm20_div_u64,@function
        .size           $__internal_0_$__cuda_sm20_div_u64,(.L_x_13 - $__internal_0_$__cuda_sm20_div_u64)
$__internal_0_$__cuda_sm20_div_u64:
[----:B------:R-:W-:Y:S02]  /*0f20*/  UMOV UR5, URZ ;  /* 0x000000ff00057c82 */ /* 0x000fe40008000000 */
[----:B------:R-:W0:Y:S08]  /*0f30*/  I2F.U64.RP R3, UR4 ;  /* 0x0000000400037d12 */ /* 0x000e300008309000 */
[----:B0-----:R-:W0:Y:S02]  /*0f40*/  MUFU.RCP R3, R3 ;  /* 0x0000000300037308 */ /* 0x001e240000001000 */
[----:B0-----:R-:W-:-:S06]  /*0f50*/  IADD3 R6, PT, PT, R3, 0x1ffffffe, RZ ;  /* 0x1ffffffe03067810 */ /* 0x001fcc0007ffe0ff */
[----:B------:R-:W0:Y:S02]  /*0f60*/  F2I.U64.TRUNC R6, R6 ;  /* 0x0000000600067311 */ /* 0x000e24000020d800 */
[----:B0-----:R-:W-:-:S04]  /*0f70*/  IMAD.WIDE.U32 R8, R6, UR4, RZ ;  /* 0x0000000406087c25 */ /* 0x001fc8000f8e00ff */
[----:B------:R-:W-:Y:S01]  /*0f80*/  IMAD R9, R7, UR4, R9 ;  /* 0x0000000407097c24 */ /* 0x000fe2000f8e0209 */
[----:B------:R-:W-:-:S04]  /*0f90*/  IADD3 R5, P0, PT, RZ, -R8, RZ ;  /* 0x80000008ff057210 */ /* 0x000fc80007f1e0ff */
[----:B------:R-:W-:Y:S01]  /*0fa0*/  IADD3.X R11, PT, PT, RZ, ~R9, RZ, P0, !PT ;  /* 0x80000009ff0b7210 */ /* 0x000fe200007fe4ff */
[----:B------:R-:W-:Y:S01]  /*0fb0*/  IMAD.HI.U32 R8, R6, R5, RZ ;  /* 0x0000000506087227 */ /* 0x000fe200078e00ff */
[----:B------:R-:W-:-:S03]  /*0fc0*/  MOV R9, R6 ;  /* 0x0000000600097202 */ /* 0x000fc60000000f00 */
[-C--:B------:R-:W-:Y:S02]  /*0fd0*/  IMAD R13, R7, R11.reuse, RZ ;  /* 0x0000000b070d7224 */ /* 0x080fe400078e02ff */
[----:B------:R-:W-:-:S04]  /*0fe0*/  IMAD.WIDE.U32 R8, P0, R6, R11, R8 ;  /* 0x0000000b06087225 */ /* 0x000fc80007800008 */
[----:B------:R-:W-:-:S04]  /*0ff0*/  IMAD.HI.U32 R3, R7, R11, RZ ;  /* 0x0000000b07037227 */ /* 0x000fc800078e00ff */
[----:B------:R-:W-:Y:S01]  /*1000*/  IMAD.HI.U32 R8, P1, R7, R5, R8 ;  /* 0x0000000507087227 */ /* 0x000fe20007820008 */
[----:B------:R-:W-:-:S04]  /*1010*/  IADD3.X R3, PT, PT, R3, R7, RZ, P0, !PT ;  /* 0x0000000703037210 */ /* 0x000fc800007fe4ff */
[----:B------:R-:W-:-:S04]  /*1020*/  IADD3 R9, P2, PT, R13, R8, RZ ;  /* 0x000000080d097210 */ /* 0x000fc80007f5e0ff */
[----:B------:R-:W-:Y:S01]  /*1030*/  IADD3.X R3, PT, PT, RZ, RZ, R3, P2, P1 ;  /* 0x000000ffff037210 */ /* 0x000fe200017e2403 */
[----:B------:R-:W-:-:S04]  /*1040*/  IMAD.WIDE.U32 R6, R9, UR4, RZ ;  /* 0x0000000409067c25 */ /* 0x000fc8000f8e00ff */
[----:B------:R-:W-:Y:S01]  /*1050*/  IMAD R5, R3, UR4, R7 ;  /* 0x0000000403057c24 */ /* 0x000fe2000f8e0207 */
[----:B------:R-:W-:Y:S02]  /*1060*/  IADD3 R11, P0, PT, RZ, -R6, RZ ;  /* 0x80000006ff0b7210 */ /* 0x000fe40007f1e0ff */
[----:B------:R-:W0:Y:S02]  /*1070*/  LDC.64 R6, c[0x0][0x388] ;  /* 0x0000e200ff067b82 */ /* 0x000e240000000a00 */
[----:B------:R-:W-:Y:S01]  /*1080*/  IADD3.X R10, PT, PT, RZ, ~R5, RZ, P0, !PT ;  /* 0x80000005ff0a7210 */ /* 0x000fe200007fe4ff */
[----:B------:R-:W-:-:S04]  /*1090*/  IMAD.HI.U32 R8, R9, R11, RZ ;  /* 0x0000000b09087227 */ /* 0x000fc800078e00ff */
[-C--:B------:R-:W-:Y:S02]  /*10a0*/  IMAD R12, R3, R10.reuse, RZ ;  /* 0x0000000a030c7224 */ /* 0x080fe400078e02ff */
[----:B------:R-:W-:-:S04]  /*10b0*/  IMAD.WIDE.U32 R8, P0, R9, R10, R8 ;  /* 0x0000000a09087225 */ /* 0x000fc80007800008 */
[----:B------:R-:W-:-:S04]  /*10c0*/  IMAD.HI.U32 R10, R3, R10, RZ ;  /* 0x0000000a030a7227 */ /* 0x000fc800078e00ff */
[----:B------:R-:W-:-:S04]  /*10d0*/  IMAD.HI.U32 R5, P1, R3, R11, R8 ;  /* 0x0000000b03057227 */ /* 0x000fc80007820008 */
[----:B------:R-:W-:Y:S01]  /*10e0*/  HFMA2 R9, -RZ, RZ, 0, 0 ;  /* 0x00000000ff097431 */ /* 0x000fe200000001ff */
[----:B------:R-:W-:Y:S02]  /*10f0*/  IADD3.X R3, PT, PT, R10, R3, RZ, P0, !PT ;  /* 0x000000030a037210 */ /* 0x000fe400007fe4ff */
[----:B------:R-:W-:-:S04]  /*1100*/  IADD3 R5, P2, PT, R12, R5, RZ ;  /* 0x000000050c057210 */ /* 0x000fc80007f5e0ff */
[----:B------:R-:W-:Y:S01]  /*1110*/  IADD3.X R3, PT, PT, RZ, RZ, R3, P2, P1 ;  /* 0x000000ffff037210 */ /* 0x000fe200017e2403 */
[----:B0-----:R-:W-:-:S04]  /*1120*/  IMAD.HI.U32 R8, R5, R6, RZ ;  /* 0x0000000605087227 */ /* 0x001fc800078e00ff */
[-C--:B------:R-:W-:Y:S02]  /*1130*/  IMAD R10, R3, R7.reuse, RZ ;  /* 0x00000007030a7224 */ /* 0x080fe400078e02ff */
[----:B------:R-:W-:-:S04]  /*1140*/  IMAD.WIDE.U32 R8, R5, R7, R8 ;  /* 0x0000000705087225 */ /* 0x000fc800078e0008 */
[----:B------:R-:W-:-:S04]  /*1150*/  IMAD.HI.U32 R5, P0, R3, R6, R8 ;  /* 0x0000000603057227 */ /* 0x000fc80007800008 */
[----:B------:R-:W-:Y:S01]  /*1160*/  IMAD.HI.U32 R3, R3, R7, RZ ;  /* 0x0000000703037227 */ /* 0x000fe200078e00ff */
[----:B------:R-:W-:-:S04]  /*1170*/  IADD3 R5, P1, PT, R10, R5, RZ ;  /* 0x000000050a057210 */ /* 0x000fc80007f3e0ff */
[----:B------:R-:W-:Y:S01]  /*1180*/  IADD3.X R3, PT, PT, R3, RZ, RZ, P0, !PT ;  /* 0x000000ff03037210 */ /* 0x000fe200007fe4ff */
[----:B------:R-:W-:-:S03]  /*1190*/  IMAD.WIDE.U32 R8, R5, UR4, RZ ;  /* 0x0000000405087c25 */ /* 0x000fc6000f8e00ff */
[----:B------:R-:W-:Y:S02]  /*11a0*/  IADD3.X R3, PT, PT, RZ, R3, RZ, P1, !PT ;  /* 0x00000003ff037210 */ /* 0x000fe40000ffe4ff */
[----:B------:R-:W-:Y:S02]  /*11b0*/  IADD3 R8, P0, PT, -R8, R6, RZ ;  /* 0x0000000608087210 */ /* 0x000fe40007f1e1ff */
[----:B------:R-:W-:Y:S01]  /*11c0*/  IADD3 R6, PT, PT, R5, 0x1, RZ ;  /* 0x0000000105067810 */ /* 0x000fe20007ffe0ff */
[----:B------:R-:W-:Y:S01]  /*11d0*/  IMAD R10, R3, UR4, R9 ;  /* 0x00000004030a7c24 */ /* 0x000fe2000f8e0209 */
[----:B------:R-:W-:-:S04]  /*11e0*/  IADD3 R3, P1, PT, R8, -UR4, RZ ;  /* 0x8000000408037c10 */ /* 0x000fc8000ff3e0ff */
[----:B------:R-:W-:Y:S02]  /*11f0*/  IADD3.X R10, PT, PT, ~R10, R7, RZ, P0, !PT ;  /* 0x000000070a0a7210 */ /* 0x000fe400007fe5ff */
[----:B------:R-:W-:Y:S02]  /*1200*/  ISETP.GE.U32.AND P0, PT, R8, UR4, PT ;  /* 0x0000000408007c0c */ /* 0x000fe4000bf06070 */
[C---:B------:R-:W-:Y:S02]  /*1210*/  IADD3.X R7, PT, PT, R10.reuse, -0x1, RZ, P1, !PT ;  /* 0xffffffff0a077810 */ /* 0x040fe40000ffe4ff */
[----:B------:R-:W-:Y:S02]  /*1220*/  ISETP.GE.U32.AND.EX P0, PT, R10, RZ, PT, P0 ;  /* 0x000000ff0a00720c */ /* 0x000fe40003f06100 */
[----:B------:R-:W-:Y:S02]  /*1230*/  ISETP.NE.U32.AND P1, PT, RZ, UR4, PT ;  /* 0x00000004ff007c0c */ /* 0x000fe4000bf25070 */
[----:B------:R-:W-:-:S02]  /*1240*/  SEL R3, R3, R8, P0 ;  /* 0x0000000803037207 */ /* 0x000fc40000000000 */
[----:B------:R-:W-:Y:S02]  /*1250*/  SEL R7, R7, R10, P0 ;  /* 0x0000000a07077207 */ /* 0x000fe40000000000 */
[----:B------:R-:W-:Y:S02]  /*1260*/  SEL R5, R6, R5, P0 ;  /* 0x0000000506057207 */ /* 0x000fe40000000000 */
[----:B------:R-:W-:Y:S02]  /*1270*/  ISETP.GE.U32.AND P0, PT, R3, UR4, PT ;  /* 0x0000000403007c0c */ /* 0x000fe4000bf06070 */
[----:B------:R-:W-:Y:S02]  /*1280*/  IADD3 R18, PT, PT, R5, 0x1, RZ ;  /* 0x0000000105127810 */ /* 0x000fe40007ffe0ff */
[----:B------:R-:W-:Y:S02]  /*1290*/  ISETP.GE.U32.AND.EX P0, PT, R7, RZ, PT, P0 ;  /* 0x000000ff0700720c */ /* 0x000fe40003f06100 */
[----:B------:R-:W-:-:S02]  /*12a0*/  ISETP.NE.AND.EX P1, PT, RZ, RZ, PT, P1 ;  /* 0x000000ffff00720c */ /* 0x000fc40003f25310 */
[----:B------:R-:W-:Y:S02]  /*12b0*/  SEL R18, R18, R5, P0 ;  /* 0x0000000512127207 */ /* 0x000fe40000000000 */
[----:B------:R-:W-:Y:S02]  /*12c0*/  MOV R5, 0x0 ;  /* 0x0000000000057802 */ /* 0x000fe40000000f00 */
[----:B------:R-:W-:Y:S02]  /*12d0*/  SEL R18, R18, 0xffffffff, P1 ;  /* 0xffffffff12127807 */ /* 0x000fe40000800000 */
[----:B------:R-:W-:Y:S05]  /*12e0*/  RET.REL.NODEC R4 `(_Z17matrix_mul_shared9GPUMatrixS_S_) ;  /* 0xffffffec04447950 */ /* 0x000fea0003c3ffff */
.L_x_5:
[----:B------:R-:W-:-:S00]  /*12f0*/  BRA `(.L_x_5) ;  /* 0xfffffffc00fc7947 */ /* 0x000fc0000383ffff */
[----:B------:R-:W-:-:S00]  /*1300*/  NOP ;  /* 0x0000000000007918 */ /* 0x000fc00000000000 */
[----:B------:R-:W-:-:S00]  /*1310*/  NOP ;  /* 0x0000000000007918 */ /* 0x000fc00000000000 */
[----:B------:R-:W-:-:S00]  /*1320*/  NOP ;  /* 0x0000000000007918 */ /* 0x000fc00000000000 */
[----:B------:R-:W-:-:S00]  /*1330*/  NOP ;  /* 0x0000000000007918 */ /* 0x000fc00000000000 */
[----:B------:R-:W-:-:S00]  /*1340*/  NOP ;  /* 0x0000000000007918 */ /* 0x000fc00000000000 */
[----:B------:R-:W-:-:S00]  /*1350*/  NOP ;  /* 0x0000000000007918 */ /* 0x000fc00000000000 */
[----:B------:R-:W-:-:S00]  /*1360*/  NOP ;  /* 0x0000000000007918 */ /* 0x000fc00000000000 */
[----:B------:R-:W-:-:S00]  /*1370*/  NOP ;  /* 0x0000000000007918 */ /* 0x000fc00000000000 */
.L_x_13:


//--------------------- .text._Z17matrix_mul_strait9GPUMatrixS_S_ --------------------------
	.section	.text._Z17matrix_mul_strait9GPUMatrixS_S_,"ax",@progbits
	.align	128
        .global         _Z17matrix_mul_strait9GPUMatrixS_S_
        .type           _Z17matrix_mul_strait9GPUMatrixS_S_,@function
        .size           _Z17matrix_mul_strait9GPUMatrixS_S_,(.L_x_15 - _Z17matrix_mul_strait9GPUMatrixS_S_)
        .other          _Z17matrix_mul_strait9GPUMatrixS_S_,@"STO_CUDA_ENTRY STV_DEFAULT"
_Z17matrix_mul_strait9GPUMatrixS_S_:
.text._Z17matrix_mul_strait9GPUMatrixS_S_:
[----:B------:R-:W-:Y:S01]  /*0000*/  LDC R1, c[0x0][0x37c] ;  /* 0x0000df00ff017b82 */ /* 0x000fe20000000800 */
[----:B------:R-:W0:Y:S01]  /*0010*/  S2R R2, SR_CTAID.Y ;  /* 0x0000000000027919 */ /* 0x000e220000002600 */
[----:B------:R-:W1:Y:S01]  /*0020*/  LDCU.64 UR4, c[0x0][0x388] ;  /* 0x00007100ff0477ac */ /* 0x000e620008000a00 */
[----:B------:R-:W0:Y:S01]  /*0030*/  S2R R5, SR_TID.Y ;  /* 0x0000000000057919 */ /* 0x000e220000002200 */
[----:B------:R-:W2:Y:S01]  /*0040*/  LDCU UR8, c[0x0][0x360] ;  /* 0x00006c00ff0877ac */ /* 0x000ea20008000800 */
[----:B------:R-:W2:Y:S01]  /*0050*/  S2R R0, SR_CTAID.X ;  /* 0x0000000000007919 */ /* 0x000ea20000002500 */
[----:B------:R-:W0:Y:S01]  /*0060*/  LDCU UR9, c[0x0][0x364] ;  /* 0x00006c80ff0977ac */ /* 0x000e220008000800 */
[----:B------:R-:W2:Y:S01]  /*0070*/  S2R R3, SR_TID.X ;  /* 0x0000000000037919 */ /* 0x000ea20000002100 */
[----:B------:R-:W3:Y:S01]  /*0080*/  LDCU.64 UR6, c[0x0][0x358] ;  /* 0x00006b00ff0677ac */ /* 0x000ee20008000a00 */
[----:B-1----:R-:W-:-:S04]  /*0090*/  UISETP.NE.U32.AND UP0, UPT, UR4, URZ, UPT ;  /* 0x000000ff0400728c */ /* 0x002fc8000bf05070 */
[----:B------:R-:W-:Y:S01]  /*00a0*/  UISETP.NE.AND.EX UP0, UPT, UR5, URZ, UPT, UP0 ;  /* 0x000000ff0500728c */ /* 0x000fe2000bf05300 */
[----:B0-----:R-:W-:Y:S02]  /*00b0*/  IMAD R2, R2, UR9, R5 ;  /* 0x0000000902027c24 */ /* 0x001fe4000f8e0205 */
[----:B------:R-:W-:Y:S02]  /*00c0*/  IMAD.MOV.U32 R5, RZ, RZ, RZ ;  /* 0x000000ffff057224 */ /* 0x000fe400078e00ff */
[----:B--2---:R-:W-:-:S04]  /*00d0*/  IMAD R0, R0, UR8, R3 ;  /* 0x0000000800007c24 */ /* 0x004fc8000f8e0203 */
[----:B---3--:R-:W-:Y:S05]  /*00e0*/  BRA.U !UP0, `(.L_x_6) ;  /* 0x0000001108e07547 */ /* 0x008fea000b800000 */
[----:B------:R-:W0:Y:S01]  /*00f0*/  LDC.64 R12, c[0x0][0x3b8] ;  /* 0x0000ee00ff0c7b82 */ /* 0x000e220000000a00 */
[----:B------:R-:W-:Y:S01]  /*0100*/  UISETP.GE.U32.AND UP1, UPT, UR4, 0x10, UPT ;  /* 0x000000100400788c */ /* 0x000fe2000bf26070 */
[----:B------:R-:W-:Y:S01]  /*0110*/  SHF.R.S32.HI R6, RZ, 0x1f, R0 ;  /* 0x0000001fff067819 */ /* 0x000fe20000011400 */
[----:B------:R-:W-:Y:S01]  /*0120*/  ULOP3.LUT UR9, UR4, 0xf, URZ, 0xc0, !UPT ;  /* 0x0000000f04097892 */ /* 0x000fe2000f8ec0ff */
[----:B------:R-:W-:Y:S01]  /*0130*/  CS2R R4, SRZ ;  /* 0x0000000000047805 */ /* 0x000fe2000001ff00 */
[----:B------:R-:W-:Y:S01]  /*0140*/  UISETP.GE.U32.AND.EX UP1, UPT, UR5, URZ, UPT, UP1 ;  /* 0x000000ff0500728c */ /* 0x000fe2000bf26110 */
[----:B------:R-:W-:Y:S01]  /*0150*/  IMAD.MOV.U32 R27, RZ, RZ, RZ ;  /* 0x000000ffff1b7224 */ /* 0x000fe200078e00ff */
[----:B------:R-:W-:-:S04]  /*0160*/  UISETP.NE.U32.AND UP0, UPT, UR9, URZ, UPT ;  /* 0x000000ff0900728c */ /* 0x000fc8000bf05070 */
[----:B------:R-:W-:Y:S01]  /*0170*/  UISETP.NE.AND.EX UP0, UPT, URZ, URZ, UPT, UP0 ;  /* 0x000000ffff00728c */ /* 0x000fe2000bf05300 */
[----:B0-----:R-:W-:Y:S02]  /*0180*/  IMAD.WIDE.U32 R12, R2, 0x4, R12 ;  /* 0x00000004020c7825 */ /* 0x001fe400078e000c */
[----:B------:R-:W-:Y:S08]  /*0190*/  BRA.U !UP1, `(.L_x_7) ;  /* 0x0000000509b07547 */ /* 0x000ff0000b800000 */
[----:B------:R-:W0:Y:S01]  /*01a0*/  LDC.64 R4, c[0x0][0x398] ;  /* 0x0000e600ff047b82 */ /* 0x000e220000000a00 */
[----:B------:R-:W1:Y:S01]  /*01b0*/  LDCU.64 UR10, c[0x0][0x390] ;  /* 0x00007200ff0a77ac */ /* 0x000e620008000a00 */
[----:B------:R-:W-:Y:S01]  /*01c0*/  IMAD.MOV.U32 R7, RZ, RZ, R12 ;  /* 0x000000ffff077224 */ /* 0x000fe200078e000c */
[----:B------:R-:W-:-:S05]  /*01d0*/  ULOP3.LUT UR5, UR4, 0xfffffff0, URZ, 0xc0, !UPT ;  /* 0xfffffff004057892 */ /* 0x000fca000f8ec0ff */
[----:B------:R-:W2:Y:S01]  /*01e0*/  LDC.64 R10, c[0x0][0x3b0] ;  /* 0x0000ec00ff0a7b82 */ /* 0x000ea20000000a00 */
[----:B------:R-:W-:-:S07]  /*01f0*/  IMAD.U32 R9, RZ, RZ, UR5 ;  /* 0x00000005ff097e24 */ /* 0x000fce000f8e00ff */
[----:B------:R-:W3:Y:S01]  /*0200*/  LDC R27, c[0x0][0x38c] ;  /* 0x0000e300ff1b7b82 */ /* 0x000ee20000000800 */
[----:B-1----:R-:W-:-:S04]  /*0210*/  IMAD R3, R6, UR10, RZ ;  /* 0x0000000a06037c24 */ /* 0x002fc8000f8e02ff */
[C---:B------:R-:W-:Y:S02]  /*0220*/  IMAD R3, R0.reuse, UR11, R3 ;  /* 0x0000000b00037c24 */ /* 0x040fe4000f8e0203 */
[----:B0-----:R-:W-:-:S03]  /*0230*/  IMAD.WIDE.U32 R4, R0, UR10, R4 ;  /* 0x0000000a00047c25 */ /* 0x001fc6000f8e0004 */
[----:B------:R-:W-:Y:S01]  /*0240*/  IADD3 R18, P0, PT, R4, 0x20, RZ ;  /* 0x0000002004127810 */ /* 0x000fe20007f1e0ff */
[----:B------:R-:W-:Y:S01]  /*0250*/  IMAD.U32 R4, RZ, RZ, UR5 ;  /* 0x00000005ff047e24 */ /* 0x000fe2000f8e00ff */
[----:B--2---:R-:W-:Y:S02]  /*0260*/  SHF.L.U64.HI R22, R10, 0x4, R11 ;  /* 0x000000040a167819 */ /* 0x004fe4000001020b */
[----:B------:R-:W-:Y:S01]  /*0270*/  IADD3.X R19, PT, PT, R5, R3, RZ, P0, !PT ;  /* 0x0000000305137210 */ /* 0x000fe200007fe4ff */
[----:B------:R-:W-:Y:S01]  /*0280*/  IMAD.MOV.U32 R5, RZ, RZ, RZ ;  /* 0x000000ffff057224 */ /* 0x000fe200078e00ff */
[----:B------:R-:W-:Y:S02]  /*0290*/  MOV R3, R13 ;  /* 0x0000000d00037202 */ /* 0x000fe40000000f00 */
[----:B---3--:R-:W-:-:S07]  /*02a0*/  MOV R8, R27 ;  /* 0x0000001b00087202 */ /* 0x008fce0000000f00 */
.L_x_8:
[----:B------:R-:W-:Y:S01]  /*02b0*/  IMAD.MOV.U32 R21, RZ, RZ, R3 ;  /* 0x000000ffff157224 */ /* 0x000fe200078e0003 */
[----:B------:R-:W-:Y:S01]  /*02c0*/  MOV R20, R7 ;  /* 0x0000000700147202 */ /* 0x000fe20000000f00 */
[----:B------:R-:W-:Y:S01]  /*02d0*/  IMAD.MOV.U32 R14, RZ, RZ, R18 ;  /* 0x000000ffff0e7224 */ /* 0x000fe200078e0012 */
[-C--:B------:R-:W-:Y:S01]  /*02e0*/  IADD3 R28, P0, PT, R7, R10.reuse, RZ ;  /* 0x0000000a071c7210 */ /* 0x080fe20007f1e0ff */
[----:B------:R-:W-:Y:S02]  /*02f0*/  IMAD.MOV.U32 R15, RZ, RZ, R19 ;  /* 0x000000ffff0f7224 */ /* 0x000fe400078e0013 */
[----:B------:R-:W2:Y:S04]  /*0300*/  LDG.E R21, desc[UR6][R20.64] ;  /* 0x0000000614157981 */ /* 0x000ea8000c1e1900 */
[----:B------:R-:W2:Y:S01]  /*0310*/  LDG.E R24, desc[UR6][R14.64+-0x20] ;  /* 0xffffe0060e187981 */ /* 0x000ea2000c1e1900 */
[----:B------:R-:W-:Y:S01]  /*0320*/  IMAD.X R29, R3, 0x1, R11, P0 ;  /* 0x00000001031d7824 */ /* 0x000fe200000e060b */
[----:B------:R-:W-:-:S02]  /*0330*/  IADD3 R18, P0, PT, R28, R10, RZ ;  /* 0x0000000a1c127210 */ /* 0x000fc40007f1e0ff */
[----:B------:R-:W3:Y:S04]  /*0340*/  LDG.E R26, desc[UR6][R14.64+-0x1c] ;  /* 0xffffe4060e1a7981 */ /* 0x000ee8000c1e1900 */
[----:B------:R0:W3:Y:S01]  /*0350*/  LDG.E R25, desc[UR6][R28.64] ;  /* 0x000000061c197981 */ /* 0x0000e2000c1e1900 */
[----:B------:R-:W-:-:S03]  /*0360*/  IADD3.X R19, PT, PT, R29, R11, RZ, P0, !PT ;  /* 0x0000000b1d137210 */ /* 0x000fc600007fe4ff */
[----:B------:R-:W4:Y:S04]  /*0370*/  LDG.E R23, desc[UR6][R14.64+-0x18] ;  /* 0xffffe8060e177981 */ /* 0x000f28000c1e1900 */
[----:B------:R1:W4:Y:S01]  /*0380*/  LDG.E R20, desc[UR6][R18.64] ;  /* 0x0000000612147981 */ /* 0x000322000c1e1900 */
[----:B------:R-:W-:-:S05]  /*0390*/  IADD3 R16, P0, PT, R18, R10, RZ ;  /* 0x0000000a12107210 */ /* 0x000fca0007f1e0ff */
[----:B------:R-:W-:Y:S01]  /*03a0*/  IMAD.X R17, R19, 0x1, R11, P0 ;  /* 0x0000000113117824 */ /* 0x000fe200000e060b */
[----:B0-----:R-:W-:-:S05]  /*03b0*/  IADD3 R28, P0, PT, R16, R10, RZ ;  /* 0x0000000a101c7210 */ /* 0x001fca0007f1e0ff */
[----:B------:R-:W-:Y:S01]  /*03c0*/  IMAD.X R29, R17, 0x1, R11, P0 ;  /* 0x00000001111d7824 */ /* 0x000fe200000e060b */
[----:B-1----:R-:W-:-:S04]  /*03d0*/  IADD3 R18, P0, PT, R28, R10, RZ ;  /* 0x0000000a1c127210 */ /* 0x002fc80007f1e0ff */
[----:B------:R-:W-:Y:S01]  /*03e0*/  IADD3.X R19, PT, PT, R29, R11, RZ, P0, !PT ;  /* 0x0000000b1d137210 */ /* 0x000fe200007fe4ff */
[----:B--2---:R-:W-:Y:S02]  /*03f0*/  FFMA R5, R24, R21, R5 ;  /* 0x0000001518057223 */ /* 0x004fe40000000005 */
[----:B------:R0:W2:Y:S04]  /*0400*/  LDG.E R21, desc[UR6][R16.64] ;  /* 0x0000000610157981 */ /* 0x0000a8000c1e1900 */
[----:B------:R-:W2:Y:S01]  /*0410*/  LDG.E R24, desc[UR6][R14.64+-0x14] ;  /* 0xffffec060e187981 */ /* 0x000ea2000c1e1900 */
[----:B---3--:R-:W-:-:S03]  /*0420*/  FFMA R25, R26, R25, R5 ;  /* 0x000000191a197223 */ /* 0x008fc60000000005 */
[----:B------:R-:W3:Y:S04]  /*0430*/  LDG.E R5, desc[UR6][R28.64] ;  /* 0x000000061c057981 */ /* 0x000ee8000c1e1900 */
[----:B------:R-:W3:Y:S01]  /*0440*/  LDG.E R26, desc[UR6][R14.64+-0x10] ;  /* 0xfffff0060e1a7981 */ /* 0x000ee2000c1e1900 */
[----:B----4-:R-:W-:-:S03]  /*0450*/  FFMA R25, R23, R20, R25 ;  /* 0x0000001417197223 */ /* 0x010fc60000000019 */
[----:B------:R2:W4:Y:S04]  /*0460*/  LDG.E R20, desc[UR6][R18.64] ;  /* 0x0000000612147981 */ /* 0x000528000c1e1900 */
[----:B------:R-:W4:Y:S01]  /*0470*/  LDG.E R23, desc[UR6][R14.64+-0xc] ;  /* 0xfffff4060e177981 */ /* 0x000f22000c1e1900 */
[----:B0-----:R-:W-:-:S05]  /*0480*/  IADD3 R16, P0, PT, R18, R10, RZ ;  /* 0x0000000a12107210 */ /* 0x001fca0007f1e0ff */
[----:B------:R-:W-:-:S05]  /*0490*/  IMAD.X R17, R19, 0x1, R11, P0 ;  /* 0x0000000113117824 */ /* 0x000fca00000e060b */
[----:B------:R0:W5:Y:S01]  /*04a0*/  LDG.E R18, desc[UR6][R16.64] ;  /* 0x0000000610127981 */ /* 0x000162000c1e1900 */
[----:B--2---:R-:W-:Y:S01]  /*04b0*/  FFMA R19, R24, R21, R25 ;  /* 0x0000001518137223 */ /* 0x004fe20000000019 */
[-C--:B------:R-:W-:Y:S02]  /*04c0*/  IADD3 R24, P0, PT, R16, R10.reuse, RZ ;  /* 0x0000000a10187210 */ /* 0x080fe40007f1e0ff */
[----:B------:R-:W5:Y:S03]  /*04d0*/  LDG.E R21, desc[UR6][R14.64+-0x8] ;  /* 0xfffff8060e157981 */ /* 0x000f66000c1e1900 */
[----:B------:R-:W-:Y:S01]  /*04e0*/  IMAD.X R25, R17, 0x1, R11, P0 ;  /* 0x0000000111197824 */ /* 0x000fe200000e060b */
[----:B------:R-:W-:Y:S01]  /*04f0*/  IADD3 R28, P0, PT, R24, R10, RZ ;  /* 0x0000000a181c7210 */ /* 0x000fe20007f1e0ff */
[----:B---3--:R-:W-:Y:S02]  /*0500*/  FFMA R26, R26, R5, R19 ;  /* 0x000000051a1a7223 */ /* 0x008fe40000000013 */
[----:B------:R-:W2:Y:S04]  /*0510*/  LDG.E R19, desc[UR6][R14.64+-0x4] ;  /* 0xfffffc060e137981 */ /* 0x000ea8000c1e1900 */
[----:B------:R5:W2:Y:S01]  /*0520*/  LDG.E R5, desc[UR6][R24.64] ;  /* 0x0000000618057981 */ /* 0x000aa2000c1e1900 */
[----:B------:R-:W-:Y:S01]  /*0530*/  IADD3.X R29, PT, PT, R25, R11, RZ, P0, !PT ;  /* 0x0000000b191d7210 */ /* 0x000fe200007fe4ff */
[----:B----4-:R-:W-:-:S02]  /*0540*/  FFMA R20, R23, R20, R26 ;  /* 0x0000001417147223 */ /* 0x010fc4000000001a */
[----:B------:R-:W3:Y:S04]  /*0550*/  LDG.E R26, desc[UR6][R14.64] ;  /* 0x000000060e1a7981 */ /* 0x000ee8000c1e1900 */
[----:B------:R-:W3:Y:S01]  /*0560*/  LDG.E R23, desc[UR6][R28.64] ;  /* 0x000000061c177981 */ /* 0x000ee2000c1e1900 */
[----:B0-----:R-:W-:-:S05]  /*0570*/  IADD3 R16, P0, PT, R28, R10, RZ ;  /* 0x0000000a1c107210 */ /* 0x001fca0007f1e0ff */
[--C-:B------:R-:W-:Y:S01]  /*0580*/  IMAD.X R17, R29, 0x1, R11.reuse, P0 ;  /* 0x000000011d117824 */ /* 0x100fe200000e060b */
[----:B------:R-:W4:Y:S01]  /*0590*/  LDG.E R28, desc[UR6][R14.64+0x8] ;  /* 0x000008060e1c7981 */ /* 0x000f22000c1e1900 */
[----:B-----5:R-:W-:Y:S01]  /*05a0*/  FFMA R24, R21, R18, R20 ;  /* 0x0000001215187223 */ /* 0x020fe20000000014 */
[-C--:B------:R-:W-:Y:S02]  /*05b0*/  IADD3 R20, P0, PT, R16, R10.reuse, RZ ;  /* 0x0000000a10147210 */ /* 0x080fe40007f1e0ff */
[----:B------:R2:W5:Y:S03]  /*05c0*/  LDG.E R18, desc[UR6][R16.64] ;  /* 0x0000000610127981 */ /* 0x000566000c1e1900 */
[----:B------:R-:W-:Y:S02]  /*05d0*/  IMAD.X R21, R17, 0x1, R11, P0 ;  /* 0x0000000111157824 */ /* 0x000fe400000e060b */
[----:B--2---:R-:W-:Y:S01]  /*05e0*/  FFMA R17, R19, R5, R24 ;  /* 0x0000000513117223 */ /* 0x004fe20000000018 */
[----:B------:R-:W-:Y:S01]  /*05f0*/  IADD3 R24, P0, PT, R20, R10, RZ ;  /* 0x0000000a14187210 */ /* 0x000fe20007f1e0ff */
[----:B------:R-:W5:Y:S03]  /*0600*/  LDG.E R19, desc[UR6][R14.64+0x4] ;  /* 0x000004060e137981 */ /* 0x000f66000c1e1900 */
[----:B------:R-:W-:Y:S01]  /*0610*/  IADD3.X R25, PT, PT, R21, R11, RZ, P0, !PT ;  /* 0x0000000b15197210 */ /* 0x000fe200007fe4ff */
[----:B------:R-:W4:Y:S01]  /*0620*/  LDG.E R5, desc[UR6][R20.64] ;  /* 0x0000000614057981 */ /* 0x000f22000c1e1900 */
[----:B---3--:R-:W-:-:S03]  /*0630*/  FFMA R29, R26, R23, R17 ;  /* 0x000000171a1d7223 */ /* 0x008fc60000000011 */
[----:B------:R-:W2:Y:S04]  /*0640*/  LDG.E R23, desc[UR6][R24.64] ;  /* 0x0000000618177981 */ /* 0x000ea8000c1e1900 */
[----:B------:R-:W2:Y:S01]  /*0650*/  LDG.E R26, desc[UR6][R14.64+0xc] ;  /* 0x00000c060e1a7981 */ /* 0x000ea2000c1e1900 */
[----:B------:R-:W-:-:S05]  /*0660*/  IADD3 R16, P0, PT, R24, R10, RZ ;  /* 0x0000000a18107210 */ /* 0x000fca0007f1e0ff */
[----:B------:R-:W-:Y:S02]  /*0670*/  IMAD.X R17, R25, 0x1, R11, P0 ;  /* 0x0000000119117824 */ /* 0x000fe400000e060b */
[----:B-----5:R-:W-:Y:S01]  /*0680*/  FFMA R19, R19, R18, R29 ;  /* 0x0000001213137223 */ /* 0x020fe2000000001d */
[-C--:B------:R-:W-:Y:S01]  /*0690*/  IADD3 R18, P0, PT, R16, R10.reuse, RZ ;  /* 0x0000000a10127210 */ /* 0x080fe20007f1e0ff */
[----:B------:R-:W3:Y:S02]  /*06a0*/  LDG.E R29, desc[UR6][R14.64+0x18] ;  /* 0x000018060e1d7981 */ /* 0x000ee4000c1e1900 */
[----:B----4-:R-:W-:Y:S02]  /*06b0*/  FFMA R5, R28, R5, R19 ;  /* 0x000000051c057223 */ /* 0x010fe40000000013 */
[----:B------:R-:W-:Y:S01]  /*06c0*/  IMAD.X R19, R17, 0x1, R11, P0 ;  /* 0x0000000111137824 */ /* 0x000fe200000e060b */
[----:B------:R-:W-:Y:S01]  /*06d0*/  IADD3 R20, P0, PT, R18, R10, RZ ;  /* 0x0000000a12147210 */ /* 0x000fe20007f1e0ff */
[----:B------:R-:W4:Y:S01]  /*06e0*/  LDG.E R16, desc[UR6][R16.64] ;  /* 0x0000000610107981 */ /* 0x000f22000c1e1900 */
[----:B--2---:R-:W-:-:S02]  /*06f0*/  FFMA R23, R26, R23, R5 ;  /* 0x000000171a177223 */ /* 0x004fc40000000005 */
[----:B------:R-:W-:Y:S01]  /*0700*/  IADD3.X R21, PT, PT, R19, R11, RZ, P0, !PT ;  /* 0x0000000b13157210 */ /* 0x000fe200007fe4ff */
[----:B------:R-:W4:Y:S01]  /*0710*/  LDG.E R26, desc[UR6][R14.64+0x10] ;  /* 0x000010060e1a7981 */ /* 0x000f22000c1e1900 */
[----:B------:R-:W-:-:S03]  /*0720*/  IADD3 R24, P0, PT, R20, R10, RZ ;  /* 0x0000000a14187210 */ /* 0x000fc60007f1e0ff */
[----:B------:R-:W2:Y:S04]  /*0730*/  LDG.E R18, desc[UR6][R18.64] ;  /* 0x0000000612127981 */ /* 0x000ea8000c1e1900 */
[----:B------:R-:W2:Y:S01]  /*0740*/  LDG.E R5, desc[UR6][R14.64+0x14] ;  /* 0x000014060e057981 */ /* 0x000ea2000c1e1900 */
[----:B------:R-:W-:-:S03]  /*0750*/  IMAD.X R25, R21, 0x1, R11, P0 ;  /* 0x0000000115197824 */ /* 0x000fc600000e060b */
[----:B------:R-:W3:Y:S04]  /*0760*/  LDG.E R20, desc[UR6][R20.64] ;  /* 0x0000000614147981 */ /* 0x000ee8000c1e1900 */
[----:B------:R-:W5:Y:S04]  /*0770*/  LDG.E R24, desc[UR6][R24.64] ;  /* 0x0000000618187981 */ /* 0x000f68000c1e1900 */
[----:B------:R-:W5:Y:S01]  /*0780*/  LDG.E R17, desc[UR6][R14.64+0x1c] ;  /* 0x00001c060e117981 */ /* 0x000f62000c1e1900 */
[----:B------:R-:W-:-:S04]  /*0790*/  IADD3 R9, P0, PT, R9, -0x10, RZ ;  /* 0xfffffff009097810 */ /* 0x000fc80007f1e0ff */
[----:B------:R-:W-:Y:S02]  /*07a0*/  IADD3.X R8, PT, PT, R8, -0x1, RZ, P0, !PT ;  /* 0xffffffff08087810 */ /* 0x000fe400007fe4ff */
[----:B------:R-:W-:-:S04]  /*07b0*/  ISETP.NE.U32.AND P0, PT, R9, RZ, PT ;  /* 0x000000ff0900720c */ /* 0x000fc80003f05070 */
[----:B------:R-:W-:Y:S02]  /*07c0*/  ISETP.NE.AND.EX P0, PT, R8, RZ, PT, P0 ;  /* 0x000000ff0800720c */ /* 0x000fe40003f05300 */
[----:B------:R-:W-:-:S05]  /*07d0*/  LEA R7, P1, R10, R7, 0x4 ;  /* 0x000000070a077211 */ /* 0x000fca00078220ff */
[----:B------:R-:W-:Y:S02]  /*07e0*/  IMAD.X R3, R3, 0x1, R22, P1 ;  /* 0x0000000103037824 */ /* 0x000fe400008e0616 */
[----:B----4-:R-:W-:-:S04]  /*07f0*/  FFMA R16, R26, R16, R23 ;  /* 0x000000101a107223 */ /* 0x010fc80000000017 */
[----:B--2---:R-:W-:Y:S01]  /*0800*/  FFMA R16, R5, R18, R16 ;  /* 0x0000001205107223 */ /* 0x004fe20000000010 */
[----:B------:R-:W-:-:S03]  /*0810*/  IADD3 R18, P2, PT, R14, 0x40, RZ ;  /* 0x000000400e127810 */ /* 0x000fc60007f5e0ff */
[----:B---3--:R-:W-:Y:S01]  /*0820*/  FFMA R16, R29, R20, R16 ;  /* 0x000000141d107223 */ /* 0x008fe20000000010 */
[----:B------:R-:W-:-:S03]  /*0830*/  IADD3.X R19, PT, PT, RZ, R15, RZ, P2, !PT ;  /* 0x0000000fff137210 */ /* 0x000fc600017fe4ff */
[----:B-----5:R-:W-:Y:S01]  /*0840*/  FFMA R5, R17, R24, R16 ;  /* 0x0000001811057223 */ /* 0x020fe20000000010 */
[----:B------:R-:W-:Y:S06]  /*0850*/  @P0 BRA `(.L_x_8) ;  /* 0xfffffff800940947 */ /* 0x000fec000383ffff */
.L_x_7:
[----:B------:R-:W-:Y:S05]  /*0860*/  BRA.U !UP0, `(.L_x_6) ;  /* 0x0000000d08007547 */ /* 0x000fea000b800000 */
[----:B------:R-:W0:Y:S01]  /*0870*/  LDC.64 R14, c[0x0][0x398] ;  /* 0x0000e600ff0e7b82 */ /* 0x000e220000000a00 */
[----:B------:R-:W1:Y:S01]  /*0880*/  LDCU.64 UR10, c[0x0][0x390] ;  /* 0x00007200ff0a77ac */ /* 0x000e620008000a00 */
[----:B------:R-:W-:Y:S02]  /*0890*/  UISETP.GE.U32.AND UP1, UPT, UR9, 0x8, UPT ;  /* 0x000000080900788c */ /* 0x000fe4000bf26070 */
[----:B------:R-:W-:Y:S02]  /*08a0*/  ULOP3.LUT UR8, UR4, 0x7, URZ, 0xc0, !UPT ;  /* 0x0000000704087892 */ /* 0x000fe4000f8ec0ff */
[----:B------:R-:W-:Y:S02]  /*08b0*/  UISETP.GE.U32.AND.EX UP1, UPT, URZ, URZ, UPT, UP1 ;  /* 0x000000ffff00728c */ /* 0x000fe4000bf26110 */
[----:B------:R-:W-:-:S04]  /*08c0*/  UISETP.NE.U32.AND UP0, UPT, UR8, URZ, UPT ;  /* 0x000000ff0800728c */ /* 0x000fc8000bf05070 */
[----:B------:R-:W-:Y:S01]  /*08d0*/  UISETP.NE.AND.EX UP0, UPT, URZ, URZ, UPT, UP0 ;  /* 0x000000ffff00728c */ /* 0x000fe2000bf05300 */
[----:B-1----:R-:W-:-:S04]  /*08e0*/  IMAD R3, R6, UR10, RZ ;  /* 0x0000000a06037c24 */ /* 0x002fc8000f8e02ff */
[C---:B------:R-:W-:Y:S02]  /*08f0*/  IMAD R3, R0.reuse, UR11, R3 ;  /* 0x0000000b00037c24 */ /* 0x040fe4000f8e0203 */
[----:B0-----:R-:W-:-:S05]  /*0900*/  IMAD.WIDE.U32 R14, R0, UR10, R14 ;  /* 0x0000000a000e7c25 */ /* 0x001fca000f8e000e */
[----:B------:R-:W-:Y:S01]  /*0910*/  IADD3 R3, PT, PT, R15, R3, RZ ;  /* 0x000000030f037210 */ /* 0x000fe20007ffe0ff */
[----:B------:R-:W-:Y:S06]  /*0920*/  BRA.U !UP1, `(.L_x_9) ;  /* 0x00000005099c7547 */ /* 0x000fec000b800000 */
[----:B------:R-:W0:Y:S01]  /*0930*/  LDCU.64 UR10, c[0x0][0x3b0] ;  /* 0x00007600ff0a77ac */ /* 0x000e220008000a00 */
[----:B------:R-:W-:-:S04]  /*0940*/  LEA R16, P0, R4, R14, 0x2 ;  /* 0x0000000e04107211 */ /* 0x000fc800078010ff */
[----:B------:R-:W-:-:S05]  /*0950*/  LEA.HI.X R17, R4, R3, R27, 0x2, P0 ;  /* 0x0000000304117211 */ /* 0x000fca00000f141b */
[----:B------:R1:W2:Y:S01]  /*0960*/  LDG.E R16, desc[UR6][R16.64] ;  /* 0x0000000610107981 */ /* 0x0002a2000c1e1900 */
[----:B0-----:R-:W-:Y:S02]  /*0970*/  IMAD R9, R27, UR10, RZ ;  /* 0x0000000a1b097c24 */ /* 0x001fe4000f8e02ff */
[----:B------:R-:W-:-:S04]  /*0980*/  IMAD.WIDE.U32 R6, R4, UR10, R12 ;  /* 0x0000000a04067c25 */ /* 0x000fc8000f8e000c */
[----:B------:R-:W-:-:S04]  /*0990*/  IMAD R9, R4, UR11, R9 ;  /* 0x0000000b04097c24 */ /* 0x000fc8000f8e0209 */
[----:B------:R-:W-:-:S06]  /*09a0*/  IMAD.IADD R7, R7, 0x1, R9 ;  /* 0x0000000107077824 */ /* 0x000fcc00078e0209 */
[----:B------:R0:W2:Y:S01]  /*09b0*/  LDG.E R7, desc[UR6][R6.64] ;  /* 0x0000000606077981 */ /* 0x0000a2000c1e1900 */
[C---:B------:R-:W-:Y:S02]  /*09c0*/  IADD3 R21, P1, PT, R4.reuse, 0x1, RZ ;  /* 0x0000000104157810 */ /* 0x040fe40007f3e0ff */
[C---:B------:R-:W-:Y:S02]  /*09d0*/  IADD3 R9, P2, PT, R4.reuse, 0x2, RZ ;  /* 0x0000000204097810 */ /* 0x040fe40007f5e0ff */
[----:B------:R-:W-:Y:S01]  /*09e0*/  IADD3.X R26, PT, PT, RZ, R27, RZ, P1, !PT ;  /* 0x0000001bff1a7210 */ /* 0x000fe20000ffe4ff */
[C---:B------:R-:W-:Y:S01]  /*09f0*/  IMAD.WIDE.U32 R18, R21.reuse, UR10, R12 ;  /* 0x0000000a15127c25 */ /* 0x040fe2000f8e000c */
[C---:B------:R-:W-:Y:S02]  /*0a00*/  SHF.L.U32 R20, R21.reuse, 0x2, RZ ;  /* 0x0000000215147819 */ /* 0x040fe400000006ff */
[C---:B------:R-:W-:Y:S01]  /*0a10*/  SHF.L.U64.HI R26, R21.reuse, 0x2, R26 ;  /* 0x00000002151a7819 */ /* 0x040fe2000001021a */
[----:B------:R-:W-:Y:S01]  /*0a20*/  IMAD R19, R21, UR11, R19 ;  /* 0x0000000b15137c24 */ /* 0x000fe2000f8e0213 */
[----:B-1----:R-:W-:Y:S01]  /*0a30*/  IADD3 R17, P1, PT, R4, 0x4, RZ ;  /* 0x0000000404117810 */ /* 0x002fe20007f3e0ff */
[----:B0-----:R-:W-:-:S02]  /*0a40*/  IMAD.X R6, RZ, RZ, R27, P2 ;  /* 0x000000ffff067224 */ /* 0x001fc400010e061b */
[C---:B------:R-:W-:Y:S02]  /*0a50*/  IMAD.SHL.U32 R21, R9.reuse, 0x4, RZ ;  /* 0x0000000409157824 */ /* 0x040fe400078e00ff */
[C---:B------:R-:W-:Y:S01]  /*0a60*/  IMAD.WIDE.U32 R24, R9.reuse, UR10, R12 ;  /* 0x0000000a09187c25 */ /* 0x040fe2000f8e000c */
[----:B------:R-:W-:Y:S01]  /*0a70*/  SHF.L.U64.HI R6, R9, 0x2, R6 ;  /* 0x0000000209067819 */ /* 0x000fe20000010206 */
[----:B------:R0:W3:Y:S01]  /*0a80*/  LDG.E R23, desc[UR6][R18.64] ;  /* 0x0000000612177981 */ /* 0x0000e2000c1e1900 */
[----:B------:R-:W-:Y:S01]  /*0a90*/  LOP3.LUT R21, R21, 0xfffffffc, RZ, 0xc0, !PT ;  /* 0xfffffffc15157812 */ /* 0x000fe200078ec0ff */
[----:B------:R-:W-:Y:S01]  /*0aa0*/  IMAD R25, R9, UR11, R25 ;  /* 0x0000000b09197c24 */ /* 0x000fe2000f8e0219 */
[----:B------:R-:W-:Y:S01]  /*0ab0*/  LOP3.LUT R20, R20, 0xfffffffc, RZ, 0xc0, !PT ;  /* 0xfffffffc14147812 */ /* 0x000fe200078ec0ff */
[C---:B------:R-:W-:Y:S01]  /*0ac0*/  IMAD.WIDE.U32 R8, R17.reuse, UR10, R12 ;  /* 0x0000000a11087c25 */ /* 0x040fe2000f8e000c */
[----:B------:R-:W-:Y:S02]  /*0ad0*/  LOP3.LUT R6, R6, 0x3, RZ, 0xc0, !PT ;  /* 0x0000000306067812 */ /* 0x000fe400078ec0ff */
[----:B------:R-:W-:Y:S01]  /*0ae0*/  IADD3 R29, P0, PT, R4, 0x3, RZ ;  /* 0x00000003041d7810 */ /* 0x000fe20007f1e0ff */
[----:B------:R-:W-:Y:S01]  /*0af0*/  IMAD R9, R17, UR11, R9 ;  /* 0x0000000b11097c24 */ /* 0x000fe2000f8e0209 */
[----:B------:R-:W-:Y:S01]  /*0b00*/  LOP3.LUT R26, R26, 0x3, RZ, 0xc0, !PT ;  /* 0x000000031a1a7812 */ /* 0x000fe200078ec0ff */
[----:B------:R1:W4:Y:S01]  /*0b10*/  LDG.E R22, desc[UR6][R24.64] ;  /* 0x0000000618167981 */ /* 0x000322000c1e1900 */
[----:B0-----:R-:W-:-:S02]  /*0b20*/  IADD3 R18, P3, PT, R21, R14, RZ ;  /* 0x0000000e15127210 */ /* 0x001fc40007f7e0ff */
[-C--:B------:R-:W-:Y:S01]  /*0b30*/  IADD3 R20, P2, PT, R20, R14.reuse, RZ ;  /* 0x0000000e14147210 */ /* 0x080fe20007f5e0ff */
[C---:B------:R-:W-:Y:S01]  /*0b40*/  IMAD.WIDE.U32 R10, R29.reuse, UR10, R12 ;  /* 0x0000000a1d0a7c25 */ /* 0x040fe2000f8e000c */
[----:B------:R0:W5:Y:S02]  /*0b50*/  LDG.E R8, desc[UR6][R8.64] ;  /* 0x0000000608087981 */ /* 0x000164000c1e1900 */
[----:B------:R-:W-:Y:S01]  /*0b60*/  IADD3.X R21, PT, PT, R26, R3, RZ, P2, !PT ;  /* 0x000000031a157210 */ /* 0x000fe200017fe4ff */
[----:B------:R-:W-:Y:S01]  /*0b70*/  IMAD.X R19, R6, 0x1, R3, P3 ;  /* 0x0000000106137824 */ /* 0x000fe200018e0603 */
[----:B------:R-:W-:Y:S02]  /*0b80*/  IADD3.X R6, PT, PT, RZ, R27, RZ, P0, !PT ;  /* 0x0000001bff067210 */ /* 0x000fe400007fe4ff */
[----:B-1----:R-:W-:Y:S01]  /*0b90*/  IADD3 R25, P2, PT, R4, 0x5, RZ ;  /* 0x0000000504197810 */ /* 0x002fe20007f5e0ff */
[----:B------:R-:W-:Y:S01]  /*0ba0*/  IMAD.X R26, RZ, RZ, R27, P1 ;  /* 0x000000ffff1a7224 */ /* 0x000fe200008e061b */
[C---:B0-----:R-:W-:Y:S01]  /*0bb0*/  SHF.L.U32 R9, R29.reuse, 0x2, RZ ;  /* 0x000000021d097819 */ /* 0x041fe200000006ff */
[C---:B------:R-:W-:Y:S01]  /*0bc0*/  IMAD R11, R29.reuse, UR11, R11 ;  /* 0x0000000b1d0b7c24 */ /* 0x040fe2000f8e020b */
[----:B------:R-:W-:Y:S01]  /*0bd0*/  SHF.L.U64.HI R6, R29, 0x2, R6 ;  /* 0x000000021d067819 */ /* 0x000fe20000010206 */
[----:B------:R-:W-:Y:S01]  /*0be0*/  IMAD.WIDE.U32 R28, R25, UR10, R12 ;  /* 0x0000000a191c7c25 */ /* 0x000fe2000f8e000c */
[----:B------:R-:W-:Y:S01]  /*0bf0*/  LOP3.LUT R9, R9, 0xfffffffc, RZ, 0xc0, !PT ;  /* 0xfffffffc09097812 */ /* 0x000fe200078ec0ff */
[----:B------:R0:W3:Y:S01]  /*0c00*/  LDG.E R24, desc[UR6][R20.64] ;  /* 0x0000000614187981 */ /* 0x0000e2000c1e1900 */
[C---:B------:R-:W-:Y:S01]  /*0c10*/  SHF.L.U64.HI R26, R17.reuse, 0x2, R26 ;  /* 0x00000002111a7819 */ /* 0x040fe2000001021a */
[----:B------:R-:W-:Y:S01]  /*0c20*/  IMAD.SHL.U32 R17, R17, 0x4, RZ ;  /* 0x0000000411117824 */ /* 0x000fe200078e00ff */
[----:B------:R-:W-:Y:S01]  /*0c30*/  LOP3.LUT R6, R6, 0x3, RZ, 0xc0, !PT ;  /* 0x0000000306067812 */ /* 0x000fe200078ec0ff */
[----:B------:R-:W-:Y:S01]  /*0c40*/  IMAD R29, R25, UR11, R29 ;  /* 0x0000000b191d7c24 */ /* 0x000fe2000f8e021d */
[----:B------:R-:W5:Y:S01]  /*0c50*/  LDG.E R10, desc[UR6][R10.64] ;  /* 0x000000060a0a7981 */ /* 0x000f62000c1e1900 */
[----:B0-----:R-:W-:-:S02]  /*0c60*/  IADD3 R20, P0, PT, R9, R14, RZ ;  /* 0x0000000e09147210 */ /* 0x001fc40007f1e0ff */
[----:B------:R-:W-:Y:S02]  /*0c70*/  LOP3.LUT R17, R17, 0xfffffffc, RZ, 0xc0, !PT ;  /* 0xfffffffc11117812 */ /* 0x000fe400078ec0ff */
[----:B------:R-:W-:Y:S01]  /*0c80*/  IADD3.X R21, PT, PT, R6, R3, RZ, P0, !PT ;  /* 0x0000000306157210 */ /* 0x000fe200007fe4ff */
[----:B------:R0:W4:Y:S04]  /*0c90*/  LDG.E R11, desc[UR6][R18.64] ;  /* 0x00000006120b7981 */ /* 0x000128000c1e1900 */
[----:B------:R1:W5:Y:S04]  /*0ca0*/  LDG.E R6, desc[UR6][R28.64] ;  /* 0x000000061c067981 */ /* 0x000368000c1e1900 */
[----:B------:R1:W5:Y:S01]  /*0cb0*/  LDG.E R9, desc[UR6][R20.64] ;  /* 0x0000000614097981 */ /* 0x000362000c1e1900 */
[----:B0-----:R-:W-:-:S02]  /*0cc0*/  LOP3.LUT R19, R26, 0x3, RZ, 0xc0, !PT ;  /* 0x000000031a137812 */ /* 0x001fc400078ec0ff */
[----:B------:R-:W-:Y:S02]  /*0cd0*/  IADD3 R26, P1, PT, R4, 0x6, RZ ;  /* 0x00000006041a7810 */ /* 0x000fe40007f3e0ff */
[-C--:B-1----:R-:W-:Y:S02]  /*0ce0*/  IADD3.X R28, PT, PT, RZ, R27.reuse, RZ, P2, !PT ;  /* 0x0000001bff1c7210 */ /* 0x082fe400017fe4ff */
[----:B------:R-:W-:Y:S02]  /*0cf0*/  IADD3 R18, P0, PT, R17, R14, RZ ;  /* 0x0000000e11127210 */ /* 0x000fe40007f1e0ff */
[C---:B------:R-:W-:Y:S01]  /*0d00*/  SHF.L.U64.HI R28, R25.reuse, 0x2, R28 ;  /* 0x00000002191c7819 */ /* 0x040fe2000001021c */
[----:B------:R-:W-:Y:S01]  /*0d10*/  IMAD.SHL.U32 R25, R25, 0x4, RZ ;  /* 0x0000000419197824 */ /* 0x000fe200078e00ff */
[----:B------:R-:W-:Y:S01]  /*0d20*/  IADD3.X R21, PT, PT, RZ, R27, RZ, P1, !PT ;  /* 0x0000001bff157210 */ /* 0x000fe20000ffe4ff */
[----:B------:R-:W-:-:S03]  /*0d30*/  IMAD.X R19, R19, 0x1, R3, P0 ;  /* 0x0000000113137824 */ /* 0x000fc600000e0603 */
[C---:B------:R-:W-:Y:S01]  /*0d40*/  SHF.L.U64.HI R20, R26.reuse, 0x2, R21 ;  /* 0x000000021a147819 */ /* 0x040fe20000010215 */
[----:B------:R-:W-:Y:S01]  /*0d50*/  IMAD.SHL.U32 R21, R26, 0x4, RZ ;  /* 0x000000041a157824 */ /* 0x000fe200078e00ff */
[----:B------:R-:W-:Y:S02]  /*0d60*/  LOP3.LUT R25, R25, 0xfffffffc, RZ, 0xc0, !PT ;  /* 0xfffffffc19197812 */ /* 0x000fe400078ec0ff */
[----:B------:R-:W-:Y:S02]  /*0d70*/  IADD3 R29, P1, PT, R4, 0x7, RZ ;  /* 0x00000007041d7810 */ /* 0x000fe40007f3e0ff */
[----:B------:R-:W-:Y:S02]  /*0d80*/  LOP3.LUT R21, R21, 0xfffffffc, RZ, 0xc0, !PT ;  /* 0xfffffffc15157812 */ /* 0x000fe400078ec0ff */
[----:B------:R-:W-:Y:S01]  /*0d90*/  LOP3.LUT R20, R20, 0x3, RZ, 0xc0, !PT ;  /* 0x0000000314147812 */ /* 0x000fe200078ec0ff */
[----:B--2---:R-:W-:Y:S01]  /*0da0*/  FFMA R5, R16, R7, R5 ;  /* 0x0000000710057223 */ /* 0x004fe20000000005 */
[C---:B------:R-:W-:Y:S01]  /*0db0*/  IMAD.WIDE.U32 R16, R26.reuse, UR10, R12 ;  /* 0x0000000a1a107c25 */ /* 0x040fe2000f8e000c */
[----:B------:R0:W2:Y:S03]  /*0dc0*/  LDG.E R7, desc[UR6][R18.64] ;  /* 0x0000000612077981 */ /* 0x0000a6000c1e1900 */
[----:B------:R-:W-:Y:S01]  /*0dd0*/  IMAD R17, R26, UR11, R17 ;  /* 0x0000000b1a117c24 */ /* 0x000fe2000f8e0211 */
[----:B------:R-:W-:-:S02]  /*0de0*/  LOP3.LUT R26, R28, 0x3, RZ, 0xc0, !PT ;  /* 0x000000031c1a7812 */ /* 0x000fc400078ec0ff */
[-C--:B0-----:R-:W-:Y:S01]  /*0df0*/  IADD3 R18, P0, PT, R25, R14.reuse, RZ ;  /* 0x0000000e19127210 */ /* 0x081fe20007f1e0ff */
[----:B------:R-:W-:Y:S01]  /*0e00*/  IMAD.X R28, RZ, RZ, R27, P1 ;  /* 0x000000ffff1c7224 */ /* 0x000fe200008e061b */
[----:B------:R0:W2:Y:S02]  /*0e10*/  LDG.E R25, desc[UR6][R16.64] ;  /* 0x0000000610197981 */ /* 0x0000a4000c1e1900 */
[----:B------:R-:W-:Y:S02]  /*0e20*/  IADD3.X R19, PT, PT, R26, R3, RZ, P0, !PT ;  /* 0x000000031a137210 */ /* 0x000fe400007fe4ff */
[----:B------:R-:W-:-:S04]  /*0e30*/  IADD3 R26, P0, PT, R21, R14, RZ ;  /* 0x0000000e151a7210 */ /* 0x000fc80007f1e0ff */
[----:B------:R-:W-:Y:S01]  /*0e40*/  IADD3.X R27, PT, PT, R20, R3, RZ, P0, !PT ;  /* 0x00000003141b7210 */ /* 0x000fe200007fe4ff */
[C---:B------:R-:W-:Y:S01]  /*0e50*/  IMAD.SHL.U32 R20, R29.reuse, 0x4, RZ ;  /* 0x000000041d147824 */ /* 0x040fe200078e00ff */
[C---:B------:R-:W-:Y:S01]  /*0e60*/  SHF.L.U64.HI R28, R29.reuse, 0x2, R28 ;  /* 0x000000021d1c7819 */ /* 0x040fe2000001021c */
[----:B------:R-:W2:Y:S03]  /*0e70*/  LDG.E R19, desc[UR6][R18.64] ;  /* 0x0000000612137981 */ /* 0x000ea6000c1e1900 */
[----:B0-----:R-:W-:Y:S01]  /*0e80*/  LOP3.LUT R17, R20, 0xfffffffc, RZ, 0xc0, !PT ;  /* 0xfffffffc14117812 */ /* 0x001fe200078ec0ff */
[----:B------:R-:W-:Y:S01]  /*0e90*/  IMAD.WIDE.U32 R20, R29, UR10, R12 ;  /* 0x0000000a1d147c25 */ /* 0x000fe2000f8e000c */
[----:B------:R-:W-:Y:S01]  /*0ea0*/  LOP3.LUT R28, R28, 0x3, RZ, 0xc0, !PT ;  /* 0x000000031c1c7812 */ /* 0x000fe200078ec0ff */
[----:B------:R0:W2:Y:S01]  /*0eb0*/  LDG.E R26, desc[UR6][R26.64] ;  /* 0x000000061a1a7981 */ /* 0x0000a2000c1e1900 */
[----:B------:R-:W-:Y:S01]  /*0ec0*/  IADD3 R16, P0, PT, R17, R14, RZ ;  /* 0x0000000e11107210 */ /* 0x000fe20007f1e0ff */
[----:B------:R-:W-:-:S03]  /*0ed0*/  IMAD R21, R29, UR11, R21 ;  /* 0x0000000b1d157c24 */ /* 0x000fc6000f8e0215 */
[----:B------:R-:W-:Y:S02]  /*0ee0*/  IADD3.X R17, PT, PT, R28, R3, RZ, P0, !PT ;  /* 0x000000031c117210 */ /* 0x000fe400007fe4ff */
[----:B------:R-:W2:Y:S04]  /*0ef0*/  LDG.E R20, desc[UR6][R20.64] ;  /* 0x0000000614147981 */ /* 0x000ea8000c1e1900 */
[----:B------:R-:W2:Y:S01]  /*0f00*/  LDG.E R17, desc[UR6][R16.64] ;  /* 0x0000000610117981 */ /* 0x000ea2000c1e1900 */
[----:B---3--:R-:W-:-:S04]  /*0f10*/  FFMA R24, R24, R23, R5 ;  /* 0x0000001718187223 */ /* 0x008fc80000000005 */
[----:B----4-:R-:W-:-:S04]  /*0f20*/  FFMA R22, R11, R22, R24 ;  /* 0x000000160b167223 */ /* 0x010fc80000000018 */
[----:B-----5:R-:W-:Y:S01]  /*0f30*/  FFMA R10, R9, R10, R22 ;  /* 0x0000000a090a7223 */ /* 0x020fe20000000016 */
[----:B0-----:R-:W-:Y:S01]  /*0f40*/  IMAD.MOV.U32 R27, RZ, RZ, RZ ;  /* 0x000000ffff1b7224 */ /* 0x001fe200078e00ff */
[----:B------:R-:W-:Y:S02]  /*0f50*/  IADD3 R4, PT, PT, R4, 0x8, RZ ;  /* 0x0000000804047810 */ /* 0x000fe40007ffe0ff */
[----:B--2---:R-:W-:-:S04]  /*0f60*/  FFMA R8, R7, R8, R10 ;  /* 0x0000000807087223 */ /* 0x004fc8000000000a */
[----:B------:R-:W-:-:S04]  /*0f70*/  FFMA R19, R19, R6, R8 ;  /* 0x0000000613137223 */ /* 0x000fc80000000008 */
[----:B------:R-:W-:-:S04]  /*0f80*/  FFMA R26, R26, R25, R19 ;  /* 0x000000191a1a7223 */ /* 0x000fc80000000013 */
[----:B------:R-:W-:-:S07]  /*0f90*/  FFMA R5, R17, R20, R26 ;  /* 0x0000001411057223 */ /* 0x000fce000000001a */
.L_x_9:
[----:B------:R-:W-:Y:S05]  /*0fa0*/  BRA.U !UP0, `(.L_x_6) ;  /* 0x0000000508307547 */ /* 0x000fea000b800000 */
[----:B------:R-:W-:Y:S02]  /*0fb0*/  UISETP.GE.U32.AND UP1, UPT, UR8, 0x4, UPT ;  /* 0x000000040800788c */ /* 0x000fe4000bf26070 */
[----:B------:R-:W-:Y:S02]  /*0fc0*/  ULOP3.LUT UR5, UR4, 0x3, URZ, 0xc0, !UPT ;  /* 0x0000000304057892 */ /* 0x000fe4000f8ec0ff */
[----:B------:R-:W-:Y:S02]  /*0fd0*/  UISETP.GE.U32.AND.EX UP1, UPT, URZ, URZ, UPT, UP1 ;  /* 0x000000ffff00728c */ /* 0x000fe4000bf26110 */
[----:B------:R-:W-:Y:S01]  /*0fe0*/  UISETP.NE.U32.AND UP0, UPT, UR5, URZ, UPT ;  /* 0x000000ff0500728c */ /* 0x000fe2000bf05070 */
[----:B------:R-:W-:Y:S01]  /*0ff0*/  UMOV UR4, URZ ;  /* 0x000000ff00047c82 */ /* 0x000fe20008000000 */
[----:B------:R-:W0:Y:S02]  /*1000*/  LDCU.64 UR10, c[0x0][0x3b0] ;  /* 0x00007600ff0a77ac */ /* 0x000e240008000a00 */
[----:B------:R-:W-:-:S03]  /*1010*/  UISETP.NE.AND.EX UP0, UPT, UR4, URZ, UPT, UP0 ;  /* 0x000000ff0400728c */ /* 0x000fc6000bf05300 */
[----:B------:R-:W-:Y:S08]  /*1020*/  BRA.U !UP1, `(.L_x_10) ;  /* 0x0000000109cc7547 */ /* 0x000ff0000b800000 */
[----:B------:R-:W1:Y:S01]  /*1030*/  LDCU.64 UR8, c[0x0][0x3b0] ;  /* 0x00007600ff0877ac */ /* 0x000e620008000a00 */
[C---:B------:R-:W-:Y:S02]  /*1040*/  IADD3 R21, P1, PT, R4.reuse, 0x1, RZ ;  /* 0x0000000104157810 */ /* 0x040fe40007f3e0ff */
[C---:B------:R-:W-:Y:S02]  /*1050*/  IADD3 R19, P2, PT, R4.reuse, 0x2, RZ ;  /* 0x0000000204137810 */ /* 0x040fe40007f5e0ff */
[----:B------:R-:W-:Y:S02]  /*1060*/  LEA R8, P0, R4, R14, 0x2 ;  /* 0x0000000e04087211 */ /* 0x000fe400078010ff */
[----:B------:R-:W-:Y:S01]  /*1070*/  IADD3.X R18, PT, PT, RZ, R27, RZ, P1, !PT ;  /* 0x0000001bff127210 */ /* 0x000fe20000ffe4ff */
[----:B------:R-:W-:-:S03]  /*1080*/  IMAD.X R24, RZ, RZ, R27, P2 ;  /* 0x000000ffff187224 */ /* 0x000fc600010e061b */
[----:B------:R-:W-:Y:S01]  /*1090*/  SHF.L.U64.HI R20, R21, 0x2, R18 ;  /* 0x0000000215147819 */ /* 0x000fe20000010212 */
[----:B-1----:R-:W-:Y:S02]  /*10a0*/  IMAD R9, R27, UR8, RZ ;  /* 0x000000081b097c24 */ /* 0x002fe4000f8e02ff */
[----:B------:R-:W-:-:S04]  /*10b0*/  IMAD.WIDE.U32 R6, R21, UR8, R12 ;  /* 0x0000000815067c25 */ /* 0x000fc8000f8e000c */
[C---:B------:R-:W-:Y:S01]  /*10c0*/  IMAD.WIDE.U32 R16, R19.reuse, UR8, R12 ;  /* 0x0000000813107c25 */ /* 0x040fe2000f8e000c */
[----:B------:R-:W-:-:S03]  /*10d0*/  SHF.L.U64.HI R18, R19, 0x2, R24 ;  /* 0x0000000213127819 */ /* 0x000fc60000010218 */
[C---:B------:R-:W-:Y:S01]  /*10e0*/  IMAD R23, R4.reuse, UR9, R9 ;  /* 0x0000000904177c24 */ /* 0x040fe2000f8e0209 */
[C---:B------:R-:W-:Y:S01]  /*10f0*/  LEA.HI.X R9, R4.reuse, R3, R27, 0x2, P0 ;  /* 0x0000000304097211 */ /* 0x040fe200000f141b */
[C---:B------:R-:W-:Y:S01]  /*1100*/  IMAD R7, R21.reuse, UR9, R7 ;  /* 0x0000000915077c24 */ /* 0x040fe2000f8e0207 */
[C---:B------:R-:W-:Y:S01]  /*1110*/  IADD3 R25, P0, PT, R4.reuse, 0x3, RZ ;  /* 0x0000000304197810 */ /* 0x040fe20007f1e0ff */
[----:B------:R-:W-:Y:S01]  /*1120*/  IMAD.WIDE.U32 R10, R4, UR8, R12 ;  /* 0x00000008040a7c25 */ /* 0x000fe2000f8e000c */
[----:B------:R-:W-:Y:S01]  /*1130*/  SHF.L.U32 R21, R21, 0x2, RZ ;  /* 0x0000000215157819 */ /* 0x000fe200000006ff */
[----:B------:R-:W2:Y:S02]  /*1140*/  LDG.E R8, desc[UR6][R8.64] ;  /* 0x0000000608087981 */ /* 0x000ea4000c1e1900 */
[C---:B------:R-:W-:Y:S02]  /*1150*/  IMAD R17, R19.reuse, UR9, R17 ;  /* 0x0000000913117c24 */ /* 0x040fe4000f8e0211 */
[----:B------:R-:W-:Y:S01]  /*1160*/  IMAD.SHL.U32 R19, R19, 0x4, RZ ;  /* 0x0000000413137824 */ /* 0x000fe200078e00ff */
[----:B------:R-:W-:Y:S01]  /*1170*/  LOP3.LUT R21, R21, 0xfffffffc, RZ, 0xc0, !PT ;  /* 0xfffffffc15157812 */ /* 0x000fe200078ec0ff */
[----:B------:R-:W-:Y:S01]  /*1180*/  IMAD.IADD R11, R11, 0x1, R23 ;  /* 0x000000010b0b7824 */ /* 0x000fe200078e0217 */
[----:B------:R1:W3:Y:S01]  /*1190*/  LDG.E R22, desc[UR6][R6.64] ;  /* 0x0000000606167981 */ /* 0x0002e2000c1e1900 */
[----:B------:R-:W-:Y:S01]  /*11a0*/  IMAD.SHL.U32 R26, R25, 0x4, RZ ;  /* 0x00000004191a7824 */ /* 0x000fe200078e00ff */
[----:B------:R-:W-:-:S02]  /*11b0*/  IADD3.X R24, PT, PT, RZ, R27, RZ, P0, !PT ;  /* 0x0000001bff187210 */ /* 0x000fc400007fe4ff */
[----:B------:R-:W-:Y:S01]  /*11c0*/  LOP3.LUT R19, R19, 0xfffffffc, RZ, 0xc0, !PT ;  /* 0xfffffffc13137812 */ /* 0x000fe200078ec0ff */
[----:B------:R4:W2:Y:S01]  /*11d0*/  LDG.E R23, desc[UR6][R10.64] ;  /* 0x000000060a177981 */ /* 0x0008a2000c1e1900 */
[----:B------:R-:W-:-:S03]  /*11e0*/  LOP3.LUT R20, R20, 0x3, RZ, 0xc0, !PT ;  /* 0x0000000314147812 */ /* 0x000fc600078ec0ff */
[----:B------:R-:W5:Y:S01]  /*11f0*/  LDG.E R16, desc[UR6][R16.64] ;  /* 0x0000000610107981 */ /* 0x000f62000c1e1900 */
[-C--:B-1----:R-:W-:Y:S02]  /*1200*/  IADD3 R6, P0, PT, R21, R14.reuse, RZ ;  /* 0x0000000e15067210 */ /* 0x082fe40007f1e0ff */
[----:B------:R-:W-:Y:S02]  /*1210*/  LOP3.LUT R21, R26, 0xfffffffc, RZ, 0xc0, !PT ;  /* 0xfffffffc1a157812 */ /* 0x000fe400078ec0ff */
[----:B------:R-:W-:Y:S02]  /*1220*/  LOP3.LUT R26, R18, 0x3, RZ, 0xc0, !PT ;  /* 0x00000003121a7812 */ /* 0x000fe400078ec0ff */
[-C--:B----4-:R-:W-:Y:S02]  /*1230*/  IADD3 R10, P1, PT, R19, R14.reuse, RZ ;  /* 0x0000000e130a7210 */ /* 0x090fe40007f3e0ff */
[----:B------:R-:W-:Y:S02]  /*1240*/  SHF.L.U64.HI R9, R25, 0x2, R24 ;  /* 0x0000000219097819 */ /* 0x000fe40000010218 */
[----:B------:R-:W-:Y:S01]  /*1250*/  IADD3.X R7, PT, PT, R20, R3, RZ, P0, !PT ;  /* 0x0000000314077210 */ /* 0x000fe200007fe4ff */
[----:B------:R-:W-:Y:S01]  /*1260*/  IMAD.X R11, R26, 0x1, R3, P1 ;  /* 0x000000011a0b7824 */ /* 0x000fe200008e0603 */
[----:B------:R-:W-:Y:S01]  /*1270*/  LOP3.LUT R24, R9, 0x3, RZ, 0xc0, !PT ;  /* 0x0000000309187812 */ /* 0x000fe200078ec0ff */
[----:B------:R-:W-:Y:S01]  /*1280*/  IMAD.WIDE.U32 R18, R25, UR8, R12 ;  /* 0x0000000819127c25 */ /* 0x000fe2000f8e000c */
[----:B------:R-:W-:-:S02]  /*1290*/  IADD3 R20, P0, PT, R21, R14, RZ ;  /* 0x0000000e15147210 */ /* 0x000fc40007f1e0ff */
[----:B------:R-:W3:Y:S01]  /*12a0*/  LDG.E R7, desc[UR6][R6.64] ;  /* 0x0000000606077981 */ /* 0x000ee2000c1e1900 */
[----:B------:R-:W-:Y:S01]  /*12b0*/  IMAD R19, R25, UR9, R19 ;  /* 0x0000000919137c24 */ /* 0x000fe2000f8e0213 */
[----:B------:R-:W-:Y:S02]  /*12c0*/  IADD3.X R21, PT, PT, R24, R3, RZ, P0, !PT ;  /* 0x0000000318157210 */ /* 0x000fe400007fe4ff */
[----:B------:R-:W5:Y:S04]  /*12d0*/  LDG.E R11, desc[UR6][R10.64] ;  /* 0x000000060a0b7981 */ /* 0x000f68000c1e1900 */
[----:B------:R-:W4:Y:S04]  /*12e0*/  LDG.E R18, desc[UR6][R18.64] ;  /* 0x0000000612127981 */ /* 0x000f28000c1e1900 */
[----:B------:R-:W4:Y:S01]  /*12f0*/  LDG.E R21, desc[UR6][R20.64] ;  /* 0x0000000614157981 */ /* 0x000f22000c1e1900 */
[----:B------:R-:W-:Y:S01]  /*1300*/  IMAD.MOV.U32 R27, RZ, RZ, RZ ;  /* 0x000000ffff1b7224 */ /* 0x000fe200078e00ff */
[----:B------:R-:W-:Y:S01]  /*1310*/  IADD3 R4, PT, PT, R4, 0x4, RZ ;  /* 0x0000000404047810 */ /* 0x000fe20007ffe0ff */
[----:B--2---:R-:W-:-:S04]  /*1320*/  FFMA R8, R8, R23, R5 ;  /* 0x0000001708087223 */ /* 0x004fc80000000005 */
[----:B---3--:R-:W-:-:S04]  /*1330*/  FFMA R8, R7, R22, R8 ;  /* 0x0000001607087223 */ /* 0x008fc80000000008 */
[----:B-----5:R-:W-:-:S04]  /*1340*/  FFMA R8, R11, R16, R8 ;  /* 0x000000100b087223 */ /* 0x020fc80000000008 */
[----:B----4-:R-:W-:-:S07]  /*1350*/  FFMA R5, R21, R18, R8 ;  /* 0x0000001215057223 */ /* 0x010fce0000000008 */
.L_x_10:
[----:B------:R-:W-:Y:S05]  /*1360*/  BRA.U !UP0, `(.L_x_6) ;  /* 0x0000000108407547 */ /* 0x000fea000b800000 */
.L_x_11:
[----:B0-----:R-:W-:Y:S01]  /*1370*/  IMAD R7, R27, UR10, RZ ;  /* 0x0000000a1b077c24 */ /* 0x001fe2000f8e02ff */
[C---:B------:R-:W-:Y:S01]  /*1380*/  LEA R6, P0, R4.reuse, R14, 0x2 ;  /* 0x0000000e04067211 */ /* 0x040fe200078010ff */
[----:B------:R-:W-:-:S04]  /*1390*/  IMAD.WIDE.U32 R8, R4, UR10, R12 ;  /* 0x0000000a04087c25 */ /* 0x000fc8000f8e000c */
[C---:B------:R-:W-:Y:S01]  /*13a0*/  IMAD R11, R4.reuse, UR11, R7 ;  /* 0x0000000b040b7c24 */ /* 0x040fe2000f8e0207 */
[----:B------:R-:W-:-:S03]  /*13b0*/  LEA.HI.X R7, R4, R3, R27, 0x2, P0 ;  /* 0x0000000304077211 */ /* 0x000fc600000f141b */
[----:B------:R-:W-:Y:S02]  /*13c0*/  IMAD.IADD R9, R9, 0x1, R11 ;  /* 0x0000000109097824 */ /* 0x000fe400078e020b */
[----:B------:R-:W2:Y:S04]  /*13d0*/  LDG.E R6, desc[UR6][R6.64] ;  /* 0x0000000606067981 */ /* 0x000ea8000c1e1900 */
[----:B------:R-:W2:Y:S01]  /*13e0*/  LDG.E R8, desc[UR6][R8.64] ;  /* 0x0000000608087981 */ /* 0x000ea2000c1e1900 */
[----:B------:R-:W-:Y:S01]  /*13f0*/  UIADD3 UR5, UP0, UPT, UR5, -0x1, URZ ;  /* 0xffffffff05057890 */ /* 0x000fe2000ff1e0ff */
[----:B------:R-:W-:Y:S01]  /*1400*/  IADD3 R4, PT, PT, R4, 0x1, RZ ;  /* 0x0000000104047810 */ /* 0x000fe20007ffe0ff */
[----:B------:R-:W-:Y:S02]  /*1410*/  IMAD.MOV.U32 R27, RZ, RZ, RZ ;  /* 0x000000ffff1b7224 */ /* 0x000fe400078e00ff */
[----:B------:R-:W-:-:S02]  /*1420*/  UIADD3.X UR4, UPT, UPT, UR4, -0x1, URZ, UP0, !UPT ;  /* 0xffffffff04047890 */ /* 0x000fc400087fe4ff */
[----:B------:R-:W-:-:S04]  /*1430*/  UISETP.NE.U32.AND UP0, UPT, UR5, URZ, UPT ;  /* 0x000000ff0500728c */ /* 0x000fc8000bf05070 */
[----:B------:R-:W-:Y:S01]  /*1440*/  UISETP.NE.AND.EX UP0, UPT, UR4, URZ, UPT, UP0 ;  /* 0x000000ff0400728c */ /* 0x000fe2000bf05300 */
[----:B--2---:R-:W-:-:S08]  /*1450*/  FFMA R5, R6, R8, R5 ;  /* 0x0000000806057223 */ /* 0x004fd00000000005 */
[----:B------:R-:W-:Y:S05]  /*1460*/  BRA.U UP0, `(.L_x_11) ;  /* 0xfffffffd00c07547 */ /* 0x000fea000b83ffff */
.L_x_6:
[----:B------:R-:W1:Y:S01]  /*1470*/  LDC.64 R6, c[0x0][0x3d8] ;  /* 0x0000f600ff067b82 */ /* 0x000e620000000a00 */
[----:B------:R-:W2:Y:S01]  /*1480*/  LDCU.64 UR4, c[0x0][0x3d0] ;  /* 0x00007a00ff0477ac */ /* 0x000ea20008000a00 */
[----:B------:R-:W-:-:S05]  /*1490*/  SHF.R.S32.HI R3, RZ, 0x1f, R0 ;  /* 0x0000001fff037819 */ /* 0x000fca0000011400 */
[----:B--2---:R-:W-:-:S04]  /*14a0*/  IMAD R3, R3, UR4, RZ ;  /* 0x0000000403037c24 */ /* 0x004fc8000f8e02ff */
[C---:B------:R-:W-:Y:S02]  /*14b0*/  IMAD R3, R0.reuse, UR5, R3 ;  /* 0x0000000500037c24 */ /* 0x040fe4000f8e0203 */
[----:B-1----:R-:W-:-:S05]  /*14c0*/  IMAD.WIDE.U32 R6, R0, UR4, R6 ;  /* 0x0000000400067c25 */ /* 0x002fca000f8e0006 */
[----:B------:R-:W-:-:S03]  /*14d0*/  IADD3 R7, PT, PT, R7, R3, RZ ;  /* 0x0000000307077210 */ /* 0x000fc60007ffe0ff */
[----:B------:R-:W-:-:S05]  /*14e0*/  IMAD.WIDE.U32 R2, R2, 0x4, R6 ;  /* 0x0000000402027825 */ /* 0x000fca00078e0006 */
[----:B------:R-:W-:Y:S01]  /*14f0*/  STG.E desc[UR6][R2.64], R5 ;  /* 0x0000000502007986 */ /* 0x000fe2000c101906 */
[----:B0-----:R-:W-:Y:S05]  /*1500*/  EXIT ;  /* 0x000000000000794d */ /* 0x001fea0003800000 */
.L_x_12:
        /* <DEDUP_REMOVED lines=15> */
.L_x_15:


//--------------------- .nv.shared._Z17matrix_mul_shared9GPUMatrixS_S_ --------------------------
	.section	.nv.shared._Z17matrix_mul_shared9GPUMatrixS_S_,"aw",@nobits
	.sectionflags	@""
	.align	4
.nv.shared._Z17matrix_mul_shared9GPUMatrixS_S_:
	.zero		3072


//--------------------- .nv.shared.reserved.0     --------------------------
	.section	.nv.shared.reserved.0,"aw",@nobits
	.weak		__nv_reservedSMEM_offset_0_alias
	.size		__nv_reservedSMEM_offset_0_alias, 0, 64
	.other		__nv_reservedSMEM_offset_0_alias,@"STO_CUDA_RESERVED_SHARED STV_DEFAULT"
__nv_reservedSMEM_offset_0_alias:
	.zero		0
	.zero		64


//--------------------- .nv.constant0._Z17matrix_mul_shared9GPUMatrixS_S_ --------------------------
	.section	.nv.constant0._Z17matrix_mul_shared9GPUMatrixS_S_,"a",@progbits
	.sectionflags	@""
	.align	4
.nv.constant0._Z17matrix_mul_shared9GPUMatrixS_S_:
	.zero		992


//--------------------- .nv.constant0._Z17matrix_mul_strait9GPUMatrixS_S_ --------------------------
	.section	.nv.constant0._Z17matrix_mul_strait9GPUMatrixS_S_,"a",@progbits
	.sectionflags	@""
	.align	4
.nv.constant0._Z17matrix_mul_strait9GPUMatrixS_S_:
	.zero		992


//--------------------- SYMBOLS --------------------------

	.type		.nv.reservedSmem.offset0,@object
	.size		.nv.reservedSmem.offset0,0x4
	.type		.nv.reservedSmem.cap,@object
	.size		.nv.reservedSmem.cap,0x4
